//
// Generated by NVIDIA NVVM Compiler
//
// Compiler Build ID: CL-36424714
// Cuda compilation tools, release 13.0, V13.0.88
// Based on NVVM 20.0.0
//

.version 9.0
.target sm_100
.address_size 64

	// .globl	_Z12softmaxNaivePfS_ii

.visible .entry _Z12softmaxNaivePfS_ii(
	.param .u64 .ptr .align 1 _Z12softmaxNaivePfS_ii_param_0,
	.param .u64 .ptr .align 1 _Z12softmaxNaivePfS_ii_param_1,
	.param .u32 _Z12softmaxNaivePfS_ii_param_2,
	.param .u32 _Z12softmaxNaivePfS_ii_param_3
)
{
	.reg .pred 	%p<29>;
	.reg .b32 	%r<146>;
	.reg .b32 	%f<496>;
	.reg .b64 	%rd<37>;

	ld.param.u64 	%rd7, [_Z12softmaxNaivePfS_ii_param_0];
	ld.param.u64 	%rd8, [_Z12softmaxNaivePfS_ii_param_1];
	ld.param.u32 	%r52, [_Z12softmaxNaivePfS_ii_param_2];
	ld.param.u32 	%r51, [_Z12softmaxNaivePfS_ii_param_3];
	cvta.to.global.u64 	%rd1, %rd8;
	cvta.to.global.u64 	%rd2, %rd7;
	mov.u32 	%r53, %ctaid.x;
	mov.u32 	%r54, %ntid.x;
	mov.u32 	%r55, %tid.x;
	mad.lo.s32 	%r1, %r53, %r54, %r55;
	setp.ge.s32 	%p1, %r1, %r52;
	@%p1 bra 	$L__BB0_38;
	setp.lt.s32 	%p2, %r51, 1;
	mov.f32 	%f486, 0fFF800000;
	@%p2 bra 	$L__BB0_14;
	mul.lo.s32 	%r2, %r51, %r1;
	and.b32  	%r3, %r51, 15;
	setp.lt.u32 	%p3, %r51, 16;
	mov.f32 	%f486, 0fFF800000;
	mov.b32 	%r129, 0;
	@%p3 bra 	$L__BB0_5;
	and.b32  	%r129, %r51, 2147483632;
	neg.s32 	%r135, %r129;
	add.s64 	%rd3, %rd2, 32;
	mov.f32 	%f486, 0fFF800000;
	mov.u32 	%r134, %r2;
$L__BB0_4:
	.pragma "nounroll";
	mul.wide.s32 	%rd9, %r134, 4;
	add.s64 	%rd10, %rd3, %rd9;
	ld.global.f32 	%f30, [%rd10+-32];
	max.f32 	%f31, %f486, %f30;
	ld.global.f32 	%f32, [%rd10+-28];
	max.f32 	%f33, %f31, %f32;
	ld.global.f32 	%f34, [%rd10+-24];
	max.f32 	%f35, %f33, %f34;
	ld.global.f32 	%f36, [%rd10+-20];
	max.f32 	%f37, %f35, %f36;
	ld.global.f32 	%f38, [%rd10+-16];
	max.f32 	%f39, %f37, %f38;
	ld.global.f32 	%f40, [%rd10+-12];
	max.f32 	%f41, %f39, %f40;
	ld.global.f32 	%f42, [%rd10+-8];
	max.f32 	%f43, %f41, %f42;
	ld.global.f32 	%f44, [%rd10+-4];
	max.f32 	%f45, %f43, %f44;
	ld.global.f32 	%f46, [%rd10];
	max.f32 	%f47, %f45, %f46;
	ld.global.f32 	%f48, [%rd10+4];
	max.f32 	%f49, %f47, %f48;
	ld.global.f32 	%f50, [%rd10+8];
	max.f32 	%f51, %f49, %f50;
	ld.global.f32 	%f52, [%rd10+12];
	max.f32 	%f53, %f51, %f52;
	ld.global.f32 	%f54, [%rd10+16];
	max.f32 	%f55, %f53, %f54;
	ld.global.f32 	%f56, [%rd10+20];
	max.f32 	%f57, %f55, %f56;
	ld.global.f32 	%f58, [%rd10+24];
	max.f32 	%f59, %f57, %f58;
	ld.global.f32 	%f60, [%rd10+28];
	max.f32 	%f486, %f59, %f60;
	add.s32 	%r135, %r135, 16;
	add.s32 	%r134, %r134, 16;
	setp.eq.s32 	%p4, %r135, 0;
	@%p4 bra 	$L__BB0_5;
	bra.uni 	$L__BB0_4;
$L__BB0_5:
	setp.eq.s32 	%p5, %r3, 0;
	@%p5 bra 	$L__BB0_14;
	and.b32  	%r7, %r51, 7;
	setp.lt.u32 	%p6, %r3, 8;
	@%p6 bra 	$L__BB0_8;
	add.s32 	%r57, %r129, %r2;
	mul.wide.s32 	%rd11, %r57, 4;
	add.s64 	%rd12, %rd2, %rd11;
	ld.global.f32 	%f62, [%rd12];
	max.f32 	%f63, %f486, %f62;
	ld.global.f32 	%f64, [%rd12+4];
	max.f32 	%f65, %f63, %f64;
	ld.global.f32 	%f66, [%rd12+8];
	max.f32 	%f67, %f65, %f66;
	ld.global.f32 	%f68, [%rd12+12];
	max.f32 	%f69, %f67, %f68;
	ld.global.f32 	%f70, [%rd12+16];
	max.f32 	%f71, %f69, %f70;
	ld.global.f32 	%f72, [%rd12+20];
	max.f32 	%f73, %f71, %f72;
	ld.global.f32 	%f74, [%rd12+24];
	max.f32 	%f75, %f73, %f74;
	ld.global.f32 	%f76, [%rd12+28];
	max.f32 	%f486, %f75, %f76;
	add.s32 	%r129, %r129, 8;
$L__BB0_8:
	setp.eq.s32 	%p7, %r7, 0;
	@%p7 bra 	$L__BB0_14;
	and.b32  	%r10, %r51, 3;
	setp.lt.u32 	%p8, %r7, 4;
	@%p8 bra 	$L__BB0_11;
	add.s32 	%r58, %r129, %r2;
	mul.wide.s32 	%rd13, %r58, 4;
	add.s64 	%rd14, %rd2, %rd13;
	ld.global.f32 	%f78, [%rd14];
	max.f32 	%f79, %f486, %f78;
	ld.global.f32 	%f80, [%rd14+4];
	max.f32 	%f81, %f79, %f80;
	ld.global.f32 	%f82, [%rd14+8];
	max.f32 	%f83, %f81, %f82;
	ld.global.f32 	%f84, [%rd14+12];
	max.f32 	%f486, %f83, %f84;
	add.s32 	%r129, %r129, 4;
$L__BB0_11:
	setp.eq.s32 	%p9, %r10, 0;
	@%p9 bra 	$L__BB0_14;
	add.s32 	%r133, %r129, %r2;
	neg.s32 	%r132, %r10;
$L__BB0_13:
	.pragma "nounroll";
	mul.wide.s32 	%rd15, %r133, 4;
	add.s64 	%rd16, %rd2, %rd15;
	ld.global.f32 	%f85, [%rd16];
	max.f32 	%f486, %f486, %f85;
	add.s32 	%r133, %r133, 1;
	add.s32 	%r132, %r132, 1;
	setp.ne.s32 	%p10, %r132, 0;
	@%p10 bra 	$L__BB0_13;
$L__BB0_14:
	setp.lt.s32 	%p11, %r51, 1;
	mov.f32 	%f494, 0f00000000;
	@%p11 bra 	$L__BB0_26;
	mul.lo.s32 	%r19, %r51, %r1;
	and.b32  	%r20, %r51, 7;
	setp.lt.u32 	%p12, %r51, 8;
	mov.f32 	%f494, 0f00000000;
	mov.b32 	%r136, 0;
	@%p12 bra 	$L__BB0_18;
	and.b32  	%r136, %r51, 2147483640;
	neg.s32 	%r140, %r136;
	add.s64 	%rd4, %rd2, 16;
	mov.f32 	%f494, 0f00000000;
	mov.u32 	%r139, %r19;
$L__BB0_17:
	.pragma "nounroll";
	mul.wide.s32 	%rd17, %r139, 4;
	add.s64 	%rd18, %rd4, %rd17;
	ld.global.f32 	%f90, [%rd18+-16];
	sub.f32 	%f91, %f90, %f486;
	fma.rn.f32 	%f92, %f91, 0f3BBB989D, 0f3F000000;
	cvt.sat.f32.f32 	%f93, %f92;
	mov.f32 	%f94, 0f4B400001;
	mov.f32 	%f95, 0f437C0000;
	fma.rm.f32 	%f96, %f93, %f95, %f94;
	add.f32 	%f97, %f96, 0fCB40007F;
	neg.f32 	%f98, %f97;
	fma.rn.f32 	%f99, %f91, 0f3FB8AA3B, %f98;
	fma.rn.f32 	%f100, %f91, 0f32A57060, %f99;
	mov.b32 	%r60, %f96;
	shl.b32 	%r61, %r60, 23;
	mov.b32 	%f101, %r61;
	ex2.approx.ftz.f32 	%f102, %f100;
	fma.rn.f32 	%f103, %f102, %f101, %f494;
	ld.global.f32 	%f104, [%rd18+-12];
	sub.f32 	%f105, %f104, %f486;
	fma.rn.f32 	%f106, %f105, 0f3BBB989D, 0f3F000000;
	cvt.sat.f32.f32 	%f107, %f106;
	fma.rm.f32 	%f108, %f107, %f95, %f94;
	add.f32 	%f109, %f108, 0fCB40007F;
	neg.f32 	%f110, %f109;
	fma.rn.f32 	%f111, %f105, 0f3FB8AA3B, %f110;
	fma.rn.f32 	%f112, %f105, 0f32A57060, %f111;
	mov.b32 	%r62, %f108;
	shl.b32 	%r63, %r62, 23;
	mov.b32 	%f113, %r63;
	ex2.approx.ftz.f32 	%f114, %f112;
	fma.rn.f32 	%f115, %f114, %f113, %f103;
	ld.global.f32 	%f116, [%rd18+-8];
	sub.f32 	%f117, %f116, %f486;
	fma.rn.f32 	%f118, %f117, 0f3BBB989D, 0f3F000000;
	cvt.sat.f32.f32 	%f119, %f118;
	fma.rm.f32 	%f120, %f119, %f95, %f94;
	add.f32 	%f121, %f120, 0fCB40007F;
	neg.f32 	%f122, %f121;
	fma.rn.f32 	%f123, %f117, 0f3FB8AA3B, %f122;
	fma.rn.f32 	%f124, %f117, 0f32A57060, %f123;
	mov.b32 	%r64, %f120;
	shl.b32 	%r65, %r64, 23;
	mov.b32 	%f125, %r65;
	ex2.approx.ftz.f32 	%f126, %f124;
	fma.rn.f32 	%f127, %f126, %f125, %f115;
	ld.global.f32 	%f128, [%rd18+-4];
	sub.f32 	%f129, %f128, %f486;
	fma.rn.f32 	%f130, %f129, 0f3BBB989D, 0f3F000000;
	cvt.sat.f32.f32 	%f131, %f130;
	fma.rm.f32 	%f132, %f131, %f95, %f94;
	add.f32 	%f133, %f132, 0fCB40007F;
	neg.f32 	%f134, %f133;
	fma.rn.f32 	%f135, %f129, 0f3FB8AA3B, %f134;
	fma.rn.f32 	%f136, %f129, 0f32A57060, %f135;
	mov.b32 	%r66, %f132;
	shl.b32 	%r67, %r66, 23;
	mov.b32 	%f137, %r67;
	ex2.approx.ftz.f32 	%f138, %f136;
	fma.rn.f32 	%f139, %f138, %f137, %f127;
	ld.global.f32 	%f140, [%rd18];
	sub.f32 	%f141, %f140, %f486;
	fma.rn.f32 	%f142, %f141, 0f3BBB989D, 0f3F000000;
	cvt.sat.f32.f32 	%f143, %f142;
	fma.rm.f32 	%f144, %f143, %f95, %f94;
	add.f32 	%f145, %f144, 0fCB40007F;
	neg.f32 	%f146, %f145;
	fma.rn.f32 	%f147, %f141, 0f3FB8AA3B, %f146;
	fma.rn.f32 	%f148, %f141, 0f32A57060, %f147;
	mov.b32 	%r68, %f144;
	shl.b32 	%r69, %r68, 23;
	mov.b32 	%f149, %r69;
	ex2.approx.ftz.f32 	%f150, %f148;
	fma.rn.f32 	%f151, %f150, %f149, %f139;
	ld.global.f32 	%f152, [%rd18+4];
	sub.f32 	%f153, %f152, %f486;
	fma.rn.f32 	%f154, %f153, 0f3BBB989D, 0f3F000000;
	cvt.sat.f32.f32 	%f155, %f154;
	fma.rm.f32 	%f156, %f155, %f95, %f94;
	add.f32 	%f157, %f156, 0fCB40007F;
	neg.f32 	%f158, %f157;
	fma.rn.f32 	%f159, %f153, 0f3FB8AA3B, %f158;
	fma.rn.f32 	%f160, %f153, 0f32A57060, %f159;
	mov.b32 	%r70, %f156;
	shl.b32 	%r71, %r70, 23;
	mov.b32 	%f161, %r71;
	ex2.approx.ftz.f32 	%f162, %f160;
	fma.rn.f32 	%f163, %f162, %f161, %f151;
	ld.global.f32 	%f164, [%rd18+8];
	sub.f32 	%f165, %f164, %f486;
	fma.rn.f32 	%f166, %f165, 0f3BBB989D, 0f3F000000;
	cvt.sat.f32.f32 	%f167, %f166;
	fma.rm.f32 	%f168, %f167, %f95, %f94;
	add.f32 	%f169, %f168, 0fCB40007F;
	neg.f32 	%f170, %f169;
	fma.rn.f32 	%f171, %f165, 0f3FB8AA3B, %f170;
	fma.rn.f32 	%f172, %f165, 0f32A57060, %f171;
	mov.b32 	%r72, %f168;
	shl.b32 	%r73, %r72, 23;
	mov.b32 	%f173, %r73;
	ex2.approx.ftz.f32 	%f174, %f172;
	fma.rn.f32 	%f175, %f174, %f173, %f163;
	ld.global.f32 	%f176, [%rd18+12];
	sub.f32 	%f177, %f176, %f486;
	fma.rn.f32 	%f178, %f177, 0f3BBB989D, 0f3F000000;
	cvt.sat.f32.f32 	%f179, %f178;
	fma.rm.f32 	%f180, %f179, %f95, %f94;
	add.f32 	%f181, %f180, 0fCB40007F;
	neg.f32 	%f182, %f181;
	fma.rn.f32 	%f183, %f177, 0f3FB8AA3B, %f182;
	fma.rn.f32 	%f184, %f177, 0f32A57060, %f183;
	mov.b32 	%r74, %f180;
	shl.b32 	%r75, %r74, 23;
	mov.b32 	%f185, %r75;
	ex2.approx.ftz.f32 	%f186, %f184;
	fma.rn.f32 	%f494, %f186, %f185, %f175;
	add.s32 	%r140, %r140, 8;
	add.s32 	%r139, %r139, 8;
	setp.eq.s32 	%p13, %r140, 0;
	@%p13 bra 	$L__BB0_18;
	bra.uni 	$L__BB0_17;
$L__BB0_18:
	setp.eq.s32 	%p14, %r20, 0;
	@%p14 bra 	$L__BB0_26;
	and.b32  	%r28, %r51, 3;
	setp.lt.u32 	%p15, %r20, 4;
	@%p15 bra 	$L__BB0_21;
	add.s32 	%r76, %r136, %r19;
	mul.wide.s32 	%rd19, %r76, 4;
	add.s64 	%rd20, %rd2, %rd19;
	ld.global.f32 	%f188, [%rd20];
	sub.f32 	%f189, %f188, %f486;
	fma.rn.f32 	%f190, %f189, 0f3BBB989D, 0f3F000000;
	cvt.sat.f32.f32 	%f191, %f190;
	mov.f32 	%f192, 0f4B400001;
	mov.f32 	%f193, 0f437C0000;
	fma.rm.f32 	%f194, %f191, %f193, %f192;
	add.f32 	%f195, %f194, 0fCB40007F;
	neg.f32 	%f196, %f195;
	fma.rn.f32 	%f197, %f189, 0f3FB8AA3B, %f196;
	fma.rn.f32 	%f198, %f189, 0f32A57060, %f197;
	mov.b32 	%r77, %f194;
	shl.b32 	%r78, %r77, 23;
	mov.b32 	%f199, %r78;
	ex2.approx.ftz.f32 	%f200, %f198;
	fma.rn.f32 	%f201, %f200, %f199, %f494;
	ld.global.f32 	%f202, [%rd20+4];
	sub.f32 	%f203, %f202, %f486;
	fma.rn.f32 	%f204, %f203, 0f3BBB989D, 0f3F000000;
	cvt.sat.f32.f32 	%f205, %f204;
	fma.rm.f32 	%f206, %f205, %f193, %f192;
	add.f32 	%f207, %f206, 0fCB40007F;
	neg.f32 	%f208, %f207;
	fma.rn.f32 	%f209, %f203, 0f3FB8AA3B, %f208;
	fma.rn.f32 	%f210, %f203, 0f32A57060, %f209;
	mov.b32 	%r79, %f206;
	shl.b32 	%r80, %r79, 23;
	mov.b32 	%f211, %r80;
	ex2.approx.ftz.f32 	%f212, %f210;
	fma.rn.f32 	%f213, %f212, %f211, %f201;
	ld.global.f32 	%f214, [%rd20+8];
	sub.f32 	%f215, %f214, %f486;
	fma.rn.f32 	%f216, %f215, 0f3BBB989D, 0f3F000000;
	cvt.sat.f32.f32 	%f217, %f216;
	fma.rm.f32 	%f218, %f217, %f193, %f192;
	add.f32 	%f219, %f218, 0fCB40007F;
	neg.f32 	%f220, %f219;
	fma.rn.f32 	%f221, %f215, 0f3FB8AA3B, %f220;
	fma.rn.f32 	%f222, %f215, 0f32A57060, %f221;
	mov.b32 	%r81, %f218;
	shl.b32 	%r82, %r81, 23;
	mov.b32 	%f223, %r82;
	ex2.approx.ftz.f32 	%f224, %f222;
	fma.rn.f32 	%f225, %f224, %f223, %f213;
	ld.global.f32 	%f226, [%rd20+12];
	sub.f32 	%f227, %f226, %f486;
	fma.rn.f32 	%f228, %f227, 0f3BBB989D, 0f3F000000;
	cvt.sat.f32.f32 	%f229, %f228;
	fma.rm.f32 	%f230, %f229, %f193, %f192;
	add.f32 	%f231, %f230, 0fCB40007F;
	neg.f32 	%f232, %f231;
	fma.rn.f32 	%f233, %f227, 0f3FB8AA3B, %f232;
	fma.rn.f32 	%f234, %f227, 0f32A57060, %f233;
	mov.b32 	%r83, %f230;
	shl.b32 	%r84, %r83, 23;
	mov.b32 	%f235, %r84;
	ex2.approx.ftz.f32 	%f236, %f234;
	fma.rn.f32 	%f494, %f236, %f235, %f225;
	add.s32 	%r136, %r136, 4;
$L__BB0_21:
	setp.eq.s32 	%p16, %r28, 0;
	@%p16 bra 	$L__BB0_26;
	setp.eq.s32 	%p17, %r28, 1;
	@%p17 bra 	$L__BB0_24;
	add.s32 	%r85, %r136, %r19;
	mul.wide.s32 	%rd21, %r85, 4;
	add.s64 	%rd22, %rd2, %rd21;
	ld.global.f32 	%f238, [%rd22];
	sub.f32 	%f239, %f238, %f486;
	fma.rn.f32 	%f240, %f239, 0f3BBB989D, 0f3F000000;
	cvt.sat.f32.f32 	%f241, %f240;
	mov.f32 	%f242, 0f4B400001;
	mov.f32 	%f243, 0f437C0000;
	fma.rm.f32 	%f244, %f241, %f243, %f242;
	add.f32 	%f245, %f244, 0fCB40007F;
	neg.f32 	%f246, %f245;
	fma.rn.f32 	%f247, %f239, 0f3FB8AA3B, %f246;
	fma.rn.f32 	%f248, %f239, 0f32A57060, %f247;
	mov.b32 	%r86, %f244;
	shl.b32 	%r87, %r86, 23;
	mov.b32 	%f249, %r87;
	ex2.approx.ftz.f32 	%f250, %f248;
	fma.rn.f32 	%f251, %f250, %f249, %f494;
	ld.global.f32 	%f252, [%rd22+4];
	sub.f32 	%f253, %f252, %f486;
	fma.rn.f32 	%f254, %f253, 0f3BBB989D, 0f3F000000;
	cvt.sat.f32.f32 	%f255, %f254;
	fma.rm.f32 	%f256, %f255, %f243, %f242;
	add.f32 	%f257, %f256, 0fCB40007F;
	neg.f32 	%f258, %f257;
	fma.rn.f32 	%f259, %f253, 0f3FB8AA3B, %f258;
	fma.rn.f32 	%f260, %f253, 0f32A57060, %f259;
	mov.b32 	%r88, %f256;
	shl.b32 	%r89, %r88, 23;
	mov.b32 	%f261, %r89;
	ex2.approx.ftz.f32 	%f262, %f260;
	fma.rn.f32 	%f494, %f262, %f261, %f251;
	add.s32 	%r136, %r136, 2;
$L__BB0_24:
	and.b32  	%r90, %r51, 1;
	setp.eq.b32 	%p18, %r90, 1;
	not.pred 	%p19, %p18;
	@%p19 bra 	$L__BB0_26;
	add.s32 	%r91, %r136, %r19;
	mul.wide.s32 	%rd23, %r91, 4;
	add.s64 	%rd24, %rd2, %rd23;
	ld.global.f32 	%f263, [%rd24];
	sub.f32 	%f264, %f263, %f486;
	fma.rn.f32 	%f265, %f264, 0f3BBB989D, 0f3F000000;
	cvt.sat.f32.f32 	%f266, %f265;
	mov.f32 	%f267, 0f4B400001;
	mov.f32 	%f268, 0f437C0000;
	fma.rm.f32 	%f269, %f266, %f268, %f267;
	add.f32 	%f270, %f269, 0fCB40007F;
	neg.f32 	%f271, %f270;
	fma.rn.f32 	%f272, %f264, 0f3FB8AA3B, %f271;
	fma.rn.f32 	%f273, %f264, 0f32A57060, %f272;
	mov.b32 	%r92, %f269;
	shl.b32 	%r93, %r92, 23;
	mov.b32 	%f274, %r93;
	ex2.approx.ftz.f32 	%f275, %f273;
	fma.rn.f32 	%f494, %f275, %f274, %f494;
$L__BB0_26:
	setp.lt.s32 	%p20, %r51, 1;
	@%p20 bra 	$L__BB0_38;
	mul.lo.s32 	%r33, %r51, %r1;
	and.b32  	%r34, %r51, 7;
	setp.lt.u32 	%p21, %r51, 8;
	mov.b32 	%r143, 0;
	@%p21 bra 	$L__BB0_30;
	and.b32  	%r143, %r51, 2147483640;
	neg.s32 	%r142, %r143;
	add.s64 	%rd5, %rd2, 16;
	add.s64 	%rd6, %rd1, 16;
	mov.u32 	%r141, %r33;
$L__BB0_29:
	.pragma "nounroll";
	mul.wide.s32 	%rd25, %r141, 4;
	add.s64 	%rd26, %rd5, %rd25;
	add.s64 	%rd27, %rd6, %rd25;
	ld.global.f32 	%f276, [%rd26+-16];
	sub.f32 	%f277, %f276, %f486;
	fma.rn.f32 	%f278, %f277, 0f3BBB989D, 0f3F000000;
	cvt.sat.f32.f32 	%f279, %f278;
	mov.f32 	%f280, 0f4B400001;
	mov.f32 	%f281, 0f437C0000;
	fma.rm.f32 	%f282, %f279, %f281, %f280;
	add.f32 	%f283, %f282, 0fCB40007F;
	neg.f32 	%f284, %f283;
	fma.rn.f32 	%f285, %f277, 0f3FB8AA3B, %f284;
	fma.rn.f32 	%f286, %f277, 0f32A57060, %f285;
	mov.b32 	%r95, %f282;
	shl.b32 	%r96, %r95, 23;
	mov.b32 	%f287, %r96;
	ex2.approx.ftz.f32 	%f288, %f286;
	mul.f32 	%f289, %f288, %f287;
	div.rn.f32 	%f290, %f289, %f494;
	st.global.f32 	[%rd27+-16], %f290;
	ld.global.f32 	%f291, [%rd26+-12];
	sub.f32 	%f292, %f291, %f486;
	fma.rn.f32 	%f293, %f292, 0f3BBB989D, 0f3F000000;
	cvt.sat.f32.f32 	%f294, %f293;
	fma.rm.f32 	%f295, %f294, %f281, %f280;
	add.f32 	%f296, %f295, 0fCB40007F;
	neg.f32 	%f297, %f296;
	fma.rn.f32 	%f298, %f292, 0f3FB8AA3B, %f297;
	fma.rn.f32 	%f299, %f292, 0f32A57060, %f298;
	mov.b32 	%r97, %f295;
	shl.b32 	%r98, %r97, 23;
	mov.b32 	%f300, %r98;
	ex2.approx.ftz.f32 	%f301, %f299;
	mul.f32 	%f302, %f301, %f300;
	div.rn.f32 	%f303, %f302, %f494;
	st.global.f32 	[%rd27+-12], %f303;
	ld.global.f32 	%f304, [%rd26+-8];
	sub.f32 	%f305, %f304, %f486;
	fma.rn.f32 	%f306, %f305, 0f3BBB989D, 0f3F000000;
	cvt.sat.f32.f32 	%f307, %f306;
	fma.rm.f32 	%f308, %f307, %f281, %f280;
	add.f32 	%f309, %f308, 0fCB40007F;
	neg.f32 	%f310, %f309;
	fma.rn.f32 	%f311, %f305, 0f3FB8AA3B, %f310;
	fma.rn.f32 	%f312, %f305, 0f32A57060, %f311;
	mov.b32 	%r99, %f308;
	shl.b32 	%r100, %r99, 23;
	mov.b32 	%f313, %r100;
	ex2.approx.ftz.f32 	%f314, %f312;
	mul.f32 	%f315, %f314, %f313;
	div.rn.f32 	%f316, %f315, %f494;
	st.global.f32 	[%rd27+-8], %f316;
	ld.global.f32 	%f317, [%rd26+-4];
	sub.f32 	%f318, %f317, %f486;
	fma.rn.f32 	%f319, %f318, 0f3BBB989D, 0f3F000000;
	cvt.sat.f32.f32 	%f320, %f319;
	fma.rm.f32 	%f321, %f320, %f281, %f280;
	add.f32 	%f322, %f321, 0fCB40007F;
	neg.f32 	%f323, %f322;
	fma.rn.f32 	%f324, %f318, 0f3FB8AA3B, %f323;
	fma.rn.f32 	%f325, %f318, 0f32A57060, %f324;
	mov.b32 	%r101, %f321;
	shl.b32 	%r102, %r101, 23;
	mov.b32 	%f326, %r102;
	ex2.approx.ftz.f32 	%f327, %f325;
	mul.f32 	%f328, %f327, %f326;
	div.rn.f32 	%f329, %f328, %f494;
	st.global.f32 	[%rd27+-4], %f329;
	ld.global.f32 	%f330, [%rd26];
	sub.f32 	%f331, %f330, %f486;
	fma.rn.f32 	%f332, %f331, 0f3BBB989D, 0f3F000000;
	cvt.sat.f32.f32 	%f333, %f332;
	fma.rm.f32 	%f334, %f333, %f281, %f280;
	add.f32 	%f335, %f334, 0fCB40007F;
	neg.f32 	%f336, %f335;
	fma.rn.f32 	%f337, %f331, 0f3FB8AA3B, %f336;
	fma.rn.f32 	%f338, %f331, 0f32A57060, %f337;
	mov.b32 	%r103, %f334;
	shl.b32 	%r104, %r103, 23;
	mov.b32 	%f339, %r104;
	ex2.approx.ftz.f32 	%f340, %f338;
	mul.f32 	%f341, %f340, %f339;
	div.rn.f32 	%f342, %f341, %f494;
	st.global.f32 	[%rd27], %f342;
	ld.global.f32 	%f343, [%rd26+4];
	sub.f32 	%f344, %f343, %f486;
	fma.rn.f32 	%f345, %f344, 0f3BBB989D, 0f3F000000;
	cvt.sat.f32.f32 	%f346, %f345;
	fma.rm.f32 	%f347, %f346, %f281, %f280;
	add.f32 	%f348, %f347, 0fCB40007F;
	neg.f32 	%f349, %f348;
	fma.rn.f32 	%f350, %f344, 0f3FB8AA3B, %f349;
	fma.rn.f32 	%f351, %f344, 0f32A57060, %f350;
	mov.b32 	%r105, %f347;
	shl.b32 	%r106, %r105, 23;
	mov.b32 	%f352, %r106;
	ex2.approx.ftz.f32 	%f353, %f351;
	mul.f32 	%f354, %f353, %f352;
	div.rn.f32 	%f355, %f354, %f494;
	st.global.f32 	[%rd27+4], %f355;
	ld.global.f32 	%f356, [%rd26+8];
	sub.f32 	%f357, %f356, %f486;
	fma.rn.f32 	%f358, %f357, 0f3BBB989D, 0f3F000000;
	cvt.sat.f32.f32 	%f359, %f358;
	fma.rm.f32 	%f360, %f359, %f281, %f280;
	add.f32 	%f361, %f360, 0fCB40007F;
	neg.f32 	%f362, %f361;
	fma.rn.f32 	%f363, %f357, 0f3FB8AA3B, %f362;
	fma.rn.f32 	%f364, %f357, 0f32A57060, %f363;
	mov.b32 	%r107, %f360;
	shl.b32 	%r108, %r107, 23;
	mov.b32 	%f365, %r108;
	ex2.approx.ftz.f32 	%f366, %f364;
	mul.f32 	%f367, %f366, %f365;
	div.rn.f32 	%f368, %f367, %f494;
	st.global.f32 	[%rd27+8], %f368;
	ld.global.f32 	%f369, [%rd26+12];
	sub.f32 	%f370, %f369, %f486;
	fma.rn.f32 	%f371, %f370, 0f3BBB989D, 0f3F000000;
	cvt.sat.f32.f32 	%f372, %f371;
	fma.rm.f32 	%f373, %f372, %f281, %f280;
	add.f32 	%f374, %f373, 0fCB40007F;
	neg.f32 	%f375, %f374;
	fma.rn.f32 	%f376, %f370, 0f3FB8AA3B, %f375;
	fma.rn.f32 	%f377, %f370, 0f32A57060, %f376;
	mov.b32 	%r109, %f373;
	shl.b32 	%r110, %r109, 23;
	mov.b32 	%f378, %r110;
	ex2.approx.ftz.f32 	%f379, %f377;
	mul.f32 	%f380, %f379, %f378;
	div.rn.f32 	%f381, %f380, %f494;
	st.global.f32 	[%rd27+12], %f381;
	add.s32 	%r142, %r142, 8;
	add.s32 	%r141, %r141, 8;
	setp.ne.s32 	%p22, %r142, 0;
	@%p22 bra 	$L__BB0_29;
$L__BB0_30:
	setp.eq.s32 	%p23, %r34, 0;
	@%p23 bra 	$L__BB0_38;
	and.b32  	%r46, %r51, 3;
	setp.lt.u32 	%p24, %r34, 4;
	@%p24 bra 	$L__BB0_33;
	add.s32 	%r111, %r143, %r33;
	mul.wide.s32 	%rd28, %r111, 4;
	add.s64 	%rd29, %rd2, %rd28;
	ld.global.f32 	%f382, [%rd29];
	sub.f32 	%f383, %f382, %f486;
	fma.rn.f32 	%f384, %f383, 0f3BBB989D, 0f3F000000;
	cvt.sat.f32.f32 	%f385, %f384;
	mov.f32 	%f386, 0f4B400001;
	mov.f32 	%f387, 0f437C0000;
	fma.rm.f32 	%f388, %f385, %f387, %f386;
	add.f32 	%f389, %f388, 0fCB40007F;
	neg.f32 	%f390, %f389;
	fma.rn.f32 	%f391, %f383, 0f3FB8AA3B, %f390;
	fma.rn.f32 	%f392, %f383, 0f32A57060, %f391;
	mov.b32 	%r112, %f388;
	shl.b32 	%r113, %r112, 23;
	mov.b32 	%f393, %r113;
	ex2.approx.ftz.f32 	%f394, %f392;
	mul.f32 	%f395, %f394, %f393;
	div.rn.f32 	%f396, %f395, %f494;
	add.s64 	%rd30, %rd1, %rd28;
	st.global.f32 	[%rd30], %f396;
	ld.global.f32 	%f397, [%rd29+4];
	sub.f32 	%f398, %f397, %f486;
	fma.rn.f32 	%f399, %f398, 0f3BBB989D, 0f3F000000;
	cvt.sat.f32.f32 	%f400, %f399;
	fma.rm.f32 	%f401, %f400, %f387, %f386;
	add.f32 	%f402, %f401, 0fCB40007F;
	neg.f32 	%f403, %f402;
	fma.rn.f32 	%f404, %f398, 0f3FB8AA3B, %f403;
	fma.rn.f32 	%f405, %f398, 0f32A57060, %f404;
	mov.b32 	%r114, %f401;
	shl.b32 	%r115, %r114, 23;
	mov.b32 	%f406, %r115;
	ex2.approx.ftz.f32 	%f407, %f405;
	mul.f32 	%f408, %f407, %f406;
	div.rn.f32 	%f409, %f408, %f494;
	st.global.f32 	[%rd30+4], %f409;
	ld.global.f32 	%f410, [%rd29+8];
	sub.f32 	%f411, %f410, %f486;
	fma.rn.f32 	%f412, %f411, 0f3BBB989D, 0f3F000000;
	cvt.sat.f32.f32 	%f413, %f412;
	fma.rm.f32 	%f414, %f413, %f387, %f386;
	add.f32 	%f415, %f414, 0fCB40007F;
	neg.f32 	%f416, %f415;
	fma.rn.f32 	%f417, %f411, 0f3FB8AA3B, %f416;
	fma.rn.f32 	%f418, %f411, 0f32A57060, %f417;
	mov.b32 	%r116, %f414;
	shl.b32 	%r117, %r116, 23;
	mov.b32 	%f419, %r117;
	ex2.approx.ftz.f32 	%f420, %f418;
	mul.f32 	%f421, %f420, %f419;
	div.rn.f32 	%f422, %f421, %f494;
	st.global.f32 	[%rd30+8], %f422;
	ld.global.f32 	%f423, [%rd29+12];
	sub.f32 	%f424, %f423, %f486;
	fma.rn.f32 	%f425, %f424, 0f3BBB989D, 0f3F000000;
	cvt.sat.f32.f32 	%f426, %f425;
	fma.rm.f32 	%f427, %f426, %f387, %f386;
	add.f32 	%f428, %f427, 0fCB40007F;
	neg.f32 	%f429, %f428;
	fma.rn.f32 	%f430, %f424, 0f3FB8AA3B, %f429;
	fma.rn.f32 	%f431, %f424, 0f32A57060, %f430;
	mov.b32 	%r118, %f427;
	shl.b32 	%r119, %r118, 23;
	mov.b32 	%f432, %r119;
	ex2.approx.ftz.f32 	%f433, %f431;
	mul.f32 	%f434, %f433, %f432;
	div.rn.f32 	%f435, %f434, %f494;
	st.global.f32 	[%rd30+12], %f435;
	add.s32 	%r143, %r143, 4;
$L__BB0_33:
	setp.eq.s32 	%p25, %r46, 0;
	@%p25 bra 	$L__BB0_38;
	setp.eq.s32 	%p26, %r46, 1;
	@%p26 bra 	$L__BB0_36;
	add.s32 	%r120, %r143, %r33;
	mul.wide.s32 	%rd31, %r120, 4;
	add.s64 	%rd32, %rd2, %rd31;
	ld.global.f32 	%f436, [%rd32];
	sub.f32 	%f437, %f436, %f486;
	fma.rn.f32 	%f438, %f437, 0f3BBB989D, 0f3F000000;
	cvt.sat.f32.f32 	%f439, %f438;
	mov.f32 	%f440, 0f4B400001;
	mov.f32 	%f441, 0f437C0000;
	fma.rm.f32 	%f442, %f439, %f441, %f440;
	add.f32 	%f443, %f442, 0fCB40007F;
	neg.f32 	%f444, %f443;
	fma.rn.f32 	%f445, %f437, 0f3FB8AA3B, %f444;
	fma.rn.f32 	%f446, %f437, 0f32A57060, %f445;
	mov.b32 	%r121, %f442;
	shl.b32 	%r122, %r121, 23;
	mov.b32 	%f447, %r122;
	ex2.approx.ftz.f32 	%f448, %f446;
	mul.f32 	%f449, %f448, %f447;
	div.rn.f32 	%f450, %f449, %f494;
	add.s64 	%rd33, %rd1, %rd31;
	st.global.f32 	[%rd33], %f450;
	ld.global.f32 	%f451, [%rd32+4];
	sub.f32 	%f452, %f451, %f486;
	fma.rn.f32 	%f453, %f452, 0f3BBB989D, 0f3F000000;
	cvt.sat.f32.f32 	%f454, %f453;
	fma.rm.f32 	%f455, %f454, %f441, %f440;
	add.f32 	%f456, %f455, 0fCB40007F;
	neg.f32 	%f457, %f456;
	fma.rn.f32 	%f458, %f452, 0f3FB8AA3B, %f457;
	fma.rn.f32 	%f459, %f452, 0f32A57060, %f458;
	mov.b32 	%r123, %f455;
	shl.b32 	%r124, %r123, 23;
	mov.b32 	%f460, %r124;
	ex2.approx.ftz.f32 	%f461, %f459;
	mul.f32 	%f462, %f461, %f460;
	div.rn.f32 	%f463, %f462, %f494;
	st.global.f32 	[%rd33+4], %f463;
	add.s32 	%r143, %r143, 2;
$L__BB0_36:
	and.b32  	%r125, %r51, 1;
	setp.eq.b32 	%p27, %r125, 1;
	not.pred 	%p28, %p27;
	@%p28 bra 	$L__BB0_38;
	add.s32 	%r126, %r143, %r33;
	mul.wide.s32 	%rd34, %r126, 4;
	add.s64 	%rd35, %rd2, %rd34;
	ld.global.f32 	%f464, [%rd35];
	sub.f32 	%f465, %f464, %f486;
	fma.rn.f32 	%f466, %f465, 0f3BBB989D, 0f3F000000;
	cvt.sat.f32.f32 	%f467, %f466;
	mov.f32 	%f468, 0f4B400001;
	mov.f32 	%f469, 0f437C0000;
	fma.rm.f32 	%f470, %f467, %f469, %f468;
	add.f32 	%f471, %f470, 0fCB40007F;
	neg.f32 	%f472, %f471;
	fma.rn.f32 	%f473, %f465, 0f3FB8AA3B, %f472;
	fma.rn.f32 	%f474, %f465, 0f32A57060, %f473;
	mov.b32 	%r127, %f470;
	shl.b32 	%r128, %r127, 23;
	mov.b32 	%f475, %r128;
	ex2.approx.ftz.f32 	%f476, %f474;
	mul.f32 	%f477, %f476, %f475;
	div.rn.f32 	%f478, %f477, %f494;
	add.s64 	%rd36, %rd1, %rd34;
	st.global.f32 	[%rd36], %f478;
$L__BB0_38:
	ret;

}


// ===== COMPILED SASS (sm_100) =====

	.target	sm_100

	.elftype	@"ET_EXEC"


//--------------------- .note.nv.tkinfo           --------------------------
	.section	.note.nv.tkinfo,"",@"SHT_NOTE"
	.sectionflags	@"SHF_NOTE_NV_TKINFO"
	.tkinfo
        /*0018*/ 	.word	0x00000002
        /*0030*/ 	.string	""
        /*0030*/ 	.string	"ptxas"
        /*0030*/ 	.string	"Cuda compilation tools, release 13.0, V13.0.88"
        /*0030*/ 	.string	"Build cuda_13.0.r13.0/compiler.36424714_0"
        /*0030*/ 	.string	"-arch sm_100 -m 64 "



//--------------------- .note.nv.cuinfo           --------------------------
	.section	.note.nv.cuinfo,"",@"SHT_NOTE"
	.sectionflags	@"SHF_NOTE_NV_CUINFO"
        /*0018*/ 	.short	0x0002
        /*001a*/ 	.short	0x0064
        /*001c*/ 	.short	0x0082
	.zero		2


//--------------------- .nv.info                  --------------------------
	.section	.nv.info,"",@"SHT_CUDA_INFO"
	.align	4


	//----- nvinfo : EIATTR_REGCOUNT
	.align		4
        /*0000*/ 	.byte	0x04, 0x2f
        /*0002*/ 	.short	(.L_1 - .L_0)
	.align		4
.L_0:
        /*0004*/ 	.word	index@(_Z12softmaxNaivePfS_ii)
        /*0008*/ 	.word	0x00000020


	//----- nvinfo : EIATTR_FRAME_SIZE
	.align		4
.L_1:
        /*000c*/ 	.byte	0x04, 0x11
        /*000e*/ 	.short	(.L_3 - .L_2)
	.align		4
.L_2:
        /*0010*/ 	.word	index@($__internal_0_$__cuda_sm3x_div_rn_noftz_f32_slowpath)
        /*0014*/ 	.word	0x00000000


	//----- nvinfo : EIATTR_FRAME_SIZE
	.align		4
.L_3:
        /*0018*/ 	.byte	0x04, 0x11
        /*001a*/ 	.short	(.L_5 - .L_4)
	.align		4
.L_4:
        /*001c*/ 	.word	index@(_Z12softmaxNaivePfS_ii)
        /*0020*/ 	.word	0x00000000


	//----- nvinfo : EIATTR_MIN_STACK_SIZE
	.align		4
.L_5:
        /*0024*/ 	.byte	0x04, 0x12
        /*0026*/ 	.short	(.L_7 - .L_6)
	.align		4
.L_6:
        /*0028*/ 	.word	index@(_Z12softmaxNaivePfS_ii)
        /*002c*/ 	.word	0x00000000
.L_7:


//--------------------- .nv.compat                --------------------------
	.section	.nv.compat,"",@"SHT_CUDA_COMPAT_INFO"
	.align	4
        /*0000*/ 	.byte	0x02, 0x09, 0x00, 0x00, 0x02, 0x02, 0x01, 0x00, 0x02, 0x05, 0x05, 0x00, 0x03, 0x07, 0x01, 0x01
        /*0010*/ 	.byte	0x02, 0x03, 0x00, 0x00, 0x02, 0x06, 0x01, 0x00, 0x04, 0x0b, 0x08, 0x00, 0x01, 0x00, 0x00, 0x00
        /*0020*/ 	.byte	0x00, 0x00, 0x00, 0x00


//--------------------- .nv.info._Z12softmaxNaivePfS_ii --------------------------
	.section	.nv.info._Z12softmaxNaivePfS_ii,"",@"SHT_CUDA_INFO"
	.sectionflags	@""
	.align	4


	//----- nvinfo : EIATTR_CUDA_API_VERSION
	.align		4
        /*0000*/ 	.byte	0x04, 0x37
        /*0002*/ 	.short	(.L_9 - .L_8)
.L_8:
        /*0004*/ 	.word	0x00000082


	//----- nvinfo : EIATTR_KPARAM_INFO
	.align		4
.L_9:
        /*0008*/ 	.byte	0x04, 0x17
        /*000a*/ 	.short	(.L_11 - .L_10)
.L_10:
        /*000c*/ 	.word	0x00000000
        /*0010*/ 	.short	0x0003
        /*0012*/ 	.short	0x0014
        /*0014*/ 	.byte	0x00, 0xf0, 0x11, 0x00


	//----- nvinfo : EIATTR_KPARAM_INFO
	.align		4
.L_11:
        /*0018*/ 	.byte	0x04, 0x17
        /*001a*/ 	.short	(.L_13 - .L_12)
.L_12:
        /*001c*/ 	.word	0x00000000
        /*0020*/ 	.short	0x0002
        /*0022*/ 	.short	0x0010
        /*0024*/ 	.byte	0x00, 0xf0, 0x11, 0x00


	//----- nvinfo : EIATTR_KPARAM_INFO
	.align		4
.L_13:
        /*0028*/ 	.byte	0x04, 0x17
        /*002a*/ 	.short	(.L_15 - .L_14)
.L_14:
        /*002c*/ 	.word	0x00000000
        /*0030*/ 	.short	0x0001
        /*0032*/ 	.short	0x0008
        /*0034*/ 	.byte	0x00, 0xf5, 0x21, 0x00


	//----- nvinfo : EIATTR_KPARAM_INFO
	.align		4
.L_15:
        /*0038*/ 	.byte	0x04, 0x17
        /*003a*/ 	.short	(.L_17 - .L_16)
.L_16:
        /*003c*/ 	.word	0x00000000
        /*0040*/ 	.short	0x0000
        /*0042*/ 	.short	0x0000
        /*0044*/ 	.byte	0x00, 0xf5, 0x21, 0x00


	//----- nvinfo : EIATTR_SPARSE_MMA_MASK
	.align		4
.L_17:
        /*0048*/ 	.byte	0x03, 0x50
        /*004a*/ 	.short	0x0000


	//----- nvinfo : EIATTR_MAXREG_COUNT
	.align		4
        /*004c*/ 	.byte	0x03, 0x1b
        /*004e*/ 	.short	0x00ff


	//----- nvinfo : EIATTR_MERCURY_ISA_VERSION
	.align		4
        /*0050*/ 	.byte	0x03, 0x5f
        /*0052*/ 	.short	0x0101


	//----- nvinfo : EIATTR_VRC_CTA_INIT_COUNT
	.align		4
        /*0054*/ 	.byte	0x02, 0x4a
	.zero		1
	.zero		1


	//----- nvinfo : EIATTR_EXIT_INSTR_OFFSETS
	.align		4
        /*0058*/ 	.byte	0x04, 0x1c
        /*005a*/ 	.short	(.L_19 - .L_18)


	//   ....[0]....
.L_18:
        /*005c*/ 	.word	0x00000070


	//   ....[1]....
        /*0060*/ 	.word	0x000013a0


	//   ....[2]....
        /*0064*/ 	.word	0x00002230


	//   ....[3]....
        /*0068*/ 	.word	0x00002970


	//   ....[4]....
        /*006c*/ 	.word	0x00002d70


	//   ....[5]....
        /*0070*/ 	.word	0x00002f70


	//----- nvinfo : EIATTR_CRS_STACK_SIZE
	.align		4
.L_19:
        /*0074*/ 	.byte	0x04, 0x1e
        /*0076*/ 	.short	(.L_21 - .L_20)
.L_20:
        /*0078*/ 	.word	0x00000000


	//----- nvinfo : EIATTR_CBANK_PARAM_SIZE
	.align		4
.L_21:
        /*007c*/ 	.byte	0x03, 0x19
        /*007e*/ 	.short	0x0018


	//----- nvinfo : EIATTR_PARAM_CBANK
	.align		4
        /*0080*/ 	.byte	0x04, 0x0a
        /*0082*/ 	.short	(.L_23 - .L_22)
	.align		4
.L_22:
        /*0084*/ 	.word	index@(.nv.constant0._Z12softmaxNaivePfS_ii)
        /*0088*/ 	.short	0x0380
        /*008a*/ 	.short	0x0018


	//----- nvinfo : EIATTR_SW_WAR
	.align		4
.L_23:
        /*008c*/ 	.byte	0x04, 0x36
        /*008e*/ 	.short	(.L_25 - .L_24)
.L_24:
        /*0090*/ 	.word	0x00000008
.L_25:


//--------------------- .nv.callgraph             --------------------------
	.section	.nv.callgraph,"",@"SHT_CUDA_CALLGRAPH"
	.align	4
	.sectionentsize	8
	.align		4
        /*0000*/ 	.word	0x00000000
	.align		4
        /*0004*/ 	.word	0xffffffff
	.align		4
        /*0008*/ 	.word	0x00000000
	.align		4
        /*000c*/ 	.word	0xfffffffe
	.align		4
        /*0010*/ 	.word	0x00000000
	.align		4
        /*0014*/ 	.word	0xfffffffd
	.align		4
        /*0018*/ 	.word	0x00000000
	.align		4
        /*001c*/ 	.word	0xfffffffc


//--------------------- .text._Z12softmaxNaivePfS_ii --------------------------
	.section	.text._Z12softmaxNaivePfS_ii,"ax",@progbits
	.align	128
        .global         _Z12softmaxNaivePfS_ii
        .type           _Z12softmaxNaivePfS_ii,@function
        .size           _Z12softmaxNaivePfS_ii,(.L_x_57 - _Z12softmaxNaivePfS_ii)
        .other          _Z12softmaxNaivePfS_ii,@"STO_CUDA_ENTRY STV_DEFAULT"
_Z12softmaxNaivePfS_ii:
.text._Z12softmaxNaivePfS_ii:
[----:B------:R-:W-:Y:S01]  /*0000*/  LDC R1, c[0x0][0x37c] ;  /* 0x0000df00ff017b82 */ /* 0x000fe20000000800 */
[----:B------:R-:W0:Y:S07]  /*0010*/  S2R R0, SR_TID.X ;  /* 0x0000000000007919 */ /* 0x000e2e0000002100 */
[----:B------:R-:W0:Y:S01]  /*0020*/  S2UR UR4, SR_CTAID.X ;  /* 0x00000000000479c3 */ /* 0x000e220000002500 */
[----:B------:R-:W1:Y:S07]  /*0030*/  LDCU UR5, c[0x0][0x390] ;  /* 0x00007200ff0577ac */ /* 0x000e6e0008000800 */
[----:B------:R-:W0:Y:S02]  /*0040*/  LDC R5, c[0x0][0x360] ;  /* 0x0000d800ff057b82 */ /* 0x000e240000000800 */
[----:B0-----:R-:W-:-:S05]  /*0050*/  IMAD R5, R5, UR4, R0 ;  /* 0x0000000405057c24 */ /* 0x001fca000f8e0200 */
[----:B-1----:R-:W-:-:S13]  /*0060*/  ISETP.GE.AND P0, PT, R5, UR5, PT ;  /* 0x0000000505007c0c */ /* 0x002fda000bf06270 */
[----:B------:R-:W-:Y:S05]  /*0070*/  @P0 EXIT ;  /* 0x000000000000094d */ /* 0x000fea0003800000 */
[----:B------:R-:W0:Y:S01]  /*0080*/  LDCU UR5, c[0x0][0x394] ;  /* 0x00007280ff0577ac */ /* 0x000e220008000800 */
[----:B------:R-:W-:Y:S01]  /*0090*/  MOV R4, 0xff800000 ;  /* 0xff80000000047802 */ /* 0x000fe20000000f00 */
[----:B------:R-:W1:Y:S01]  /*00a0*/  LDCU.64 UR10, c[0x0][0x358] ;  /* 0x00006b00ff0a77ac */ /* 0x000e620008000a00 */
[----:B0-----:R-:W-:-:S09]  /*00b0*/  UISETP.GE.AND UP0, UPT, UR5, 0x1, UPT ;  /* 0x000000010500788c */ /* 0x001fd2000bf06270 */
[----:B-1----:R-:W-:Y:S05]  /*00c0*/  BRA.U !UP0, `(.L_x_0) ;  /* 0x0000000508747547 */ /* 0x002fea000b800000 */
[----:B------:R-:W-:Y:S02]  /*00d0*/  UISETP.GE.U32.AND UP1, UPT, UR5, 0x10, UPT ;  /* 0x000000100500788c */ /* 0x000fe4000bf26070 */
[----:B------:R-:W-:Y:S01]  /*00e0*/  IMAD R0, R5, UR5, RZ ;  /* 0x0000000505007c24 */ /* 0x000fe2000f8e02ff */
[----:B------:R-:W-:Y:S01]  /*00f0*/  ULOP3.LUT UR8, UR5, 0xf, URZ, 0xc0, !UPT ;  /* 0x0000000f05087892 */ /* 0x000fe2000f8ec0ff */
[----:B------:R-:W-:Y:S01]  /*0100*/  MOV R4, 0xff800000 ;  /* 0xff80000000047802 */ /* 0x000fe20000000f00 */
[----:B------:R-:W-:Y:S02]  /*0110*/  UMOV UR4, URZ ;  /* 0x000000ff00047c82 */ /* 0x000fe40008000000 */
[----:B------:R-:W-:Y:S02]  /*0120*/  UISETP.NE.AND UP0, UPT, UR8, URZ, UPT ;  /* 0x000000ff0800728c */ /* 0x000fe4000bf05270 */
[----:B------:R-:W-:Y:S09]  /*0130*/  BRA.U !UP1, `(.L_x_1) ;  /* 0x0000000109987547 */ /* 0x000ff2000b800000 */
[----:B------:R-:W0:Y:S01]  /*0140*/  LDCU.64 UR6, c[0x0][0x380] ;  /* 0x00007000ff0677ac */ /* 0x000e220008000a00 */
[----:B------:R-:W-:Y:S02]  /*0150*/  MOV R4, 0xff800000 ;  /* 0xff80000000047802 */ /* 0x000fe40000000f00 */
[----:B------:R-:W-:Y:S01]  /*0160*/  MOV R6, R0 ;  /* 0x0000000000067202 */ /* 0x000fe20000000f00 */
[----:B------:R-:W-:-:S04]  /*0170*/  ULOP3.LUT UR4, UR5, 0x7ffffff0, URZ, 0xc0, !UPT ;  /* 0x7ffffff005047892 */ /* 0x000fc8000f8ec0ff */
[----:B------:R-:W-:Y:S02]  /*0180*/  UIADD3 UR9, UPT, UPT, -UR4, URZ, URZ ;  /* 0x000000ff04097290 */ /* 0x000fe4000fffe1ff */
[----:B0-----:R-:W-:-:S04]  /*0190*/  UIADD3 UR5, UP1, UPT, UR6, 0x20, URZ ;  /* 0x0000002006057890 */ /* 0x001fc8000ff3e0ff */
[----:B------:R-:W-:-:S12]  /*01a0*/  UIADD3.X UR6, UPT, UPT, URZ, UR7, URZ, UP1, !UPT ;  /* 0x00000007ff067290 */ /* 0x000fd80008ffe4ff */
.L_x_2:
[----:B------:R-:W-:Y:S02]  /*01b0*/  MOV R2, UR5 ;  /* 0x0000000500027c02 */ /* 0x000fe40008000f00 */
[----:B------:R-:W-:-:S03]  /*01c0*/  MOV R3, UR6 ;  /* 0x0000000600037c02 */ /* 0x000fc60008000f00 */
[----:B------:R-:W-:-:S05]  /*01d0*/  IMAD.WIDE R2, R6, 0x4, R2 ;  /* 0x0000000406027825 */ /* 0x000fca00078e0202 */
[----:B------:R-:W2:Y:S04]  /*01e0*/  LDG.E R7, desc[UR10][R2.64+-0x20] ;  /* 0xffffe00a02077981 */ /* 0x000ea8000c1e1900 */
[----:B------:R-:W2:Y:S04]  /*01f0*/  LDG.E R8, desc[UR10][R2.64+-0x1c] ;  /* 0xffffe40a02087981 */ /* 0x000ea8000c1e1900 */
[----:B------:R-:W3:Y:S04]  /*0200*/  LDG.E R10, desc[UR10][R2.64+-0x18] ;  /* 0xffffe80a020a7981 */ /* 0x000ee8000c1e1900 */
[----:B------:R-:W3:Y:S04]  /*0210*/  LDG.E R9, desc[UR10][R2.64+-0x14] ;  /* 0xffffec0a02097981 */ /* 0x000ee8000c1e1900 */
[----:B------:R-:W4:Y:S04]  /*0220*/  LDG.E R12, desc[UR10][R2.64+-0x10] ;  /* 0xfffff00a020c7981 */ /* 0x000f28000c1e1900 */
[----:B------:R-:W4:Y:S04]  /*0230*/  LDG.E R11, desc[UR10][R2.64+-0xc] ;  /* 0xfffff40a020b7981 */ /* 0x000f28000c1e1900 */
[----:B------:R-:W5:Y:S04]  /*0240*/  LDG.E R14, desc[UR10][R2.64+-0x8] ;  /* 0xfffff80a020e7981 */ /* 0x000f68000c1e1900 */
        /* <DEDUP_REMOVED lines=8> */
[----:B------:R-:W5:Y:S01]  /*02d0*/  LDG.E R21, desc[UR10][R2.64+0x1c] ;  /* 0x00001c0a02157981 */ /* 0x000f62000c1e1900 */
[----:B------:R-:W-:Y:S01]  /*02e0*/  UIADD3 UR9, UPT, UPT, UR9, 0x10, URZ ;  /* 0x0000001009097890 */ /* 0x000fe2000fffe0ff */
[----:B------:R-:W-:-:S03]  /*02f0*/  IADD3 R6, PT, PT, R6, 0x10, RZ ;  /* 0x0000001006067810 */ /* 0x000fc60007ffe0ff */
[----:B------:R-:W-:Y:S01]  /*0300*/  UISETP.NE.AND UP1, UPT, UR9, URZ, UPT ;  /* 0x000000ff0900728c */ /* 0x000fe2000bf25270 */
[----:B--2---:R-:W-:-:S04]  /*0310*/  FMNMX3 R7, R4, R7, R8, !PT ;  /* 0x0000000704077276 */ /* 0x004fc80007800008 */
[----:B---3--:R-:W-:-:S04]  /*0320*/  FMNMX3 R7, R7, R10, R9, !PT ;  /* 0x0000000a07077276 */ /* 0x008fc80007800009 */
[----:B----4-:R-:W-:-:S04]  /*0330*/  FMNMX3 R7, R7, R12, R11, !PT ;  /* 0x0000000c07077276 */ /* 0x010fc8000780000b */
[----:B-----5:R-:W-:-:S04]  /*0340*/  FMNMX3 R7, R7, R14, R13, !PT ;  /* 0x0000000e07077276 */ /* 0x020fc8000780000d */
[----:B------:R-:W-:-:S04]  /*0350*/  FMNMX3 R7, R7, R16, R15, !PT ;  /* 0x0000001007077276 */ /* 0x000fc8000780000f */
[----:B------:R-:W-:-:S04]  /*0360*/  FMNMX3 R7, R7, R18, R17, !PT ;  /* 0x0000001207077276 */ /* 0x000fc80007800011 */
[----:B------:R-:W-:-:S04]  /*0370*/  FMNMX3 R7, R7, R20, R19, !PT ;  /* 0x0000001407077276 */ /* 0x000fc80007800013 */
[----:B------:R-:W-:Y:S01]  /*0380*/  FMNMX3 R4, R7, R22, R21, !PT ;  /* 0x0000001607047276 */ /* 0x000fe20007800015 */
[----:B------:R-:W-:Y:S06]  /*0390*/  BRA.U UP1, `(.L_x_2) ;  /* 0xfffffffd01847547 */ /* 0x000fec000b83ffff */
.L_x_1:
[----:B------:R-:W-:Y:S05]  /*03a0*/  BRA.U !UP0, `(.L_x_0) ;  /* 0x0000000108bc7547 */ /* 0x000fea000b800000 */
[----:B------:R-:W0:Y:S01]  /*03b0*/  LDCU UR5, c[0x0][0x394] ;  /* 0x00007280ff0577ac */ /* 0x000e220008000800 */
[----:B------:R-:W-:Y:S02]  /*03c0*/  UISETP.GE.U32.AND UP0, UPT, UR8, 0x8, UPT ;  /* 0x000000080800788c */ /* 0x000fe4000bf06070 */
[----:B0-----:R-:W-:-:S04]  /*03d0*/  ULOP3.LUT UR6, UR5, 0x7, URZ, 0xc0, !UPT ;  /* 0x0000000705067892 */ /* 0x001fc8000f8ec0ff */
[----:B------:R-:W-:-:S03]  /*03e0*/  UISETP.NE.AND UP1, UPT, UR6, URZ, UPT ;  /* 0x000000ff0600728c */ /* 0x000fc6000bf25270 */
[----:B------:R-:W-:Y:S08]  /*03f0*/  BRA.U !UP0, `(.L_x_3) ;  /* 0x0000000108407547 */ /* 0x000ff0000b800000 */
[----:B------:R-:W0:Y:S01]  /*0400*/  LDC.64 R2, c[0x0][0x380] ;  /* 0x0000e000ff027b82 */ /* 0x000e220000000a00 */
[----:B------:R-:W-:-:S05]  /*0410*/  IADD3 R7, PT, PT, R0, UR4, RZ ;  /* 0x0000000400077c10 */ /* 0x000fca000fffe0ff */
[----:B0-----:R-:W-:-:S05]  /*0420*/  IMAD.WIDE R2, R7, 0x4, R2 ;  /* 0x0000000407027825 */ /* 0x001fca00078e0202 */
[----:B------:R-:W2:Y:S04]  /*0430*/  LDG.E R7, desc[UR10][R2.64] ;  /* 0x0000000a02077981 */ /* 0x000ea8000c1e1900 */
[----:B------:R-:W2:Y:S04]  /*0440*/  LDG.E R6, desc[UR10][R2.64+0x4] ;  /* 0x0000040a02067981 */ /* 0x000ea8000c1e1900 */
[----:B------:R-:W3:Y:S04]  /*0450*/  LDG.E R9, desc[UR10][R2.64+0x8] ;  /* 0x0000080a02097981 */ /* 0x000ee8000c1e1900 */
[----:B------:R-:W3:Y:S04]  /*0460*/  LDG.E R8, desc[UR10][R2.64+0xc] ;  /* 0x00000c0a02087981 */ /* 0x000ee8000c1e1900 */
[----:B------:R-:W4:Y:S04]  /*0470*/  LDG.E R11, desc[UR10][R2.64+0x10] ;  /* 0x0000100a020b7981 */ /* 0x000f28000c1e1900 */
[----:B------:R-:W4:Y:S04]  /*0480*/  LDG.E R10, desc[UR10][R2.64+0x14] ;  /* 0x0000140a020a7981 */ /* 0x000f28000c1e1900 */
[----:B------:R-:W5:Y:S04]  /*0490*/  LDG.E R13, desc[UR10][R2.64+0x18] ;  /* 0x0000180a020d7981 */ /* 0x000f68000c1e1900 */
[----:B------:R-:W5:Y:S01]  /*04a0*/  LDG.E R12, desc[UR10][R2.64+0x1c] ;  /* 0x00001c0a020c7981 */ /* 0x000f62000c1e1900 */
[----:B------:R-:W-:Y:S01]  /*04b0*/  UIADD3 UR4, UPT, UPT, UR4, 0x8, URZ ;  /* 0x0000000804047890 */ /* 0x000fe2000fffe0ff */
[----:B--2---:R-:W-:-:S04]  /*04c0*/  FMNMX3 R6, R4, R7, R6, !PT ;  /* 0x0000000704067276 */ /* 0x004fc80007800006 */
[----:B---3--:R-:W-:-:S04]  /*04d0*/  FMNMX3 R6, R6, R9, R8, !PT ;  /* 0x0000000906067276 */ /* 0x008fc80007800008 */
[----:B----4-:R-:W-:-:S04]  /*04e0*/  FMNMX3 R6, R6, R11, R10, !PT ;  /* 0x0000000b06067276 */ /* 0x010fc8000780000a */
[----:B-----5:R-:W-:-:S07]  /*04f0*/  FMNMX3 R4, R6, R13, R12, !PT ;  /* 0x0000000d06047276 */ /* 0x020fce000780000c */
.L_x_3:
[----:B------:R-:W-:Y:S05]  /*0500*/  BRA.U !UP1, `(.L_x_0) ;  /* 0x0000000109647547 */ /* 0x000fea000b800000 */
[----:B------:R-:W-:Y:S02]  /*0510*/  UISETP.GE.U32.AND UP0, UPT, UR6, 0x4, UPT ;  /* 0x000000040600788c */ /* 0x000fe4000bf06070 */
[----:B------:R-:W-:-:S04]  /*0520*/  ULOP3.LUT UR5, UR5, 0x3, URZ, 0xc0, !UPT ;  /* 0x0000000305057892 */ /* 0x000fc8000f8ec0ff */
        /* <DEDUP_REMOVED lines=8> */
[----:B------:R-:W3:Y:S01]  /*05b0*/  LDG.E R8, desc[UR10][R2.64+0xc] ;  /* 0x00000c0a02087981 */ /* 0x000ee2000c1e1900 */
[----:B------:R-:W-:Y:S01]  /*05c0*/  UIADD3 UR4, UPT, UPT, UR4, 0x4, URZ ;  /* 0x0000000404047890 */ /* 0x000fe2000fffe0ff */
[----:B--2---:R-:W-:-:S04]  /*05d0*/  FMNMX3 R4, R4, R7, R6, !PT ;  /* 0x0000000704047276 */ /* 0x004fc80007800006 */
[----:B---3--:R-:W-:-:S07]  /*05e0*/  FMNMX3 R4, R4, R9, R8, !PT ;  /* 0x0000000904047276 */ /* 0x008fce0007800008 */
.L_x_4:
[----:B------:R-:W-:Y:S05]  /*05f0*/  BRA.U !UP1, `(.L_x_0) ;  /* 0x0000000109287547 */ /* 0x000fea000b800000 */
[----:B------:R-:W0:Y:S01]  /*0600*/  LDC.64 R6, c[0x0][0x380] ;  /* 0x0000e000ff067b82 */ /* 0x000e220000000a00 */
[----:B------:R-:W-:Y:S01]  /*0610*/  IADD3 R9, PT, PT, R0, UR4, RZ ;  /* 0x0000000400097c10 */ /* 0x000fe2000fffe0ff */
[----:B------:R-:W-:-:S12]  /*0620*/  UIADD3 UR5, UPT, UPT, -UR5, URZ, URZ ;  /* 0x000000ff05057290 */ /* 0x000fd8000fffe1ff */
.L_x_5:
[----:B0-----:R-:W-:-:S06]  /*0630*/  IMAD.WIDE R2, R9, 0x4, R6 ;  /* 0x0000000409027825 */ /* 0x001fcc00078e0206 */
[----:B------:R-:W2:Y:S01]  /*0640*/  LDG.E R3, desc[UR10][R2.64] ;  /* 0x0000000a02037981 */ /* 0x000ea2000c1e1900 */
[----:B------:R-:W-:Y:S01]  /*0650*/  UIADD3 UR5, UPT, UPT, UR5, 0x1, URZ ;  /* 0x0000000105057890 */ /* 0x000fe2000fffe0ff */
[----:B------:R-:W-:-:S03]  /*0660*/  IADD3 R9, PT, PT, R9, 0x1, RZ ;  /* 0x0000000109097810 */ /* 0x000fc60007ffe0ff */
[----:B------:R-:W-:Y:S01]  /*0670*/  UISETP.NE.AND UP0, UPT, UR5, URZ, UPT ;  /* 0x000000ff0500728c */ /* 0x000fe2000bf05270 */
[----:B--2---:R-:W-:-:S08]  /*0680*/  FMNMX R4, R3, R4, !PT ;  /* 0x0000000403047209 */ /* 0x004fd00007800000 */
[----:B------:R-:W-:Y:S05]  /*0690*/  BRA.U UP0, `(.L_x_5) ;  /* 0xfffffffd00e47547 */ /* 0x000fea000b83ffff */
.L_x_0:
[----:B------:R-:W0:Y:S01]  /*06a0*/  LDCU UR5, c[0x0][0x394] ;  /* 0x00007280ff0577ac */ /* 0x000e220008000800 */
[----:B------:R-:W-:Y:S01]  /*06b0*/  HFMA2 R3, -RZ, RZ, 0, 0 ;  /* 0x00000000ff037431 */ /* 0x000fe200000001ff */
[----:B0-----:R-:W-:-:S09]  /*06c0*/  UISETP.GE.AND UP0, UPT, UR5, 0x1, UPT ;  /* 0x000000010500788c */ /* 0x001fd2000bf06270 */
[----:B------:R-:W-:Y:S05]  /*06d0*/  BRA.U !UP0, `(.L_x_6) ;  /* 0x0000000d08287547 */ /* 0x000fea000b800000 */
[----:B------:R-:W-:Y:S02]  /*06e0*/  UISETP.GE.U32.AND UP1, UPT, UR5, 0x8, UPT ;  /* 0x000000080500788c */ /* 0x000fe4000bf26070 */
[----:B------:R-:W-:Y:S01]  /*06f0*/  IMAD R0, R5, UR5, RZ ;  /* 0x0000000505007c24 */ /* 0x000fe2000f8e02ff */
[----:B------:R-:W-:Y:S01]  /*0700*/  ULOP3.LUT UR9, UR5, 0x7, URZ, 0xc0, !UPT ;  /* 0x0000000705097892 */ /* 0x000fe2000f8ec0ff */
[----:B------:R-:W-:Y:S01]  /*0710*/  MOV R3, RZ ;  /* 0x000000ff00037202 */ /* 0x000fe20000000f00 */
[----:B------:R-:W-:Y:S02]  /*0720*/  UMOV UR4, URZ ;  /* 0x000000ff00047c82 */ /* 0x000fe40008000000 */
[----:B------:R-:W-:Y:S02]  /*0730*/  UISETP.NE.AND UP0, UPT, UR9, URZ, UPT ;  /* 0x000000ff0900728c */ /* 0x000fe4000bf05270 */
[----:B------:R-:W-:Y:S09]  /*0740*/  BRA.U !UP1, `(.L_x_7) ;  /* 0x0000000509807547 */ /* 0x000ff2000b800000 */
[----:B------:R-:W0:Y:S01]  /*0750*/  LDCU.64 UR6, c[0x0][0x380] ;  /* 0x00007000ff0677ac */ /* 0x000e220008000a00 */
[----:B------:R-:W-:Y:S02]  /*0760*/  MOV R3, RZ ;  /* 0x000000ff00037202 */ /* 0x000fe40000000f00 */
[----:B------:R-:W-:Y:S01]  /*0770*/  MOV R2, R0 ;  /* 0x0000000000027202 */ /* 0x000fe20000000f00 */
[----:B------:R-:W-:-:S04]  /*0780*/  ULOP3.LUT UR4, UR5, 0x7ffffff8, URZ, 0xc0, !UPT ;  /* 0x7ffffff805047892 */ /* 0x000fc8000f8ec0ff */
[----:B------:R-:W-:Y:S02]  /*0790*/  UIADD3 UR8, UPT, UPT, -UR4, URZ, URZ ;  /* 0x000000ff04087290 */ /* 0x000fe4000fffe1ff */
[----:B0-----:R-:W-:-:S04]  /*07a0*/  UIADD3 UR5, UP1, UPT, UR6, 0x10, URZ ;  /* 0x0000001006057890 */ /* 0x001fc8000ff3e0ff */
[----:B------:R-:W-:-:S12]  /*07b0*/  UIADD3.X UR6, UPT, UPT, URZ, UR7, URZ, UP1, !UPT ;  /* 0x00000007ff067290 */ /* 0x000fd80008ffe4ff */
.L_x_8:
[----:B------:R-:W-:Y:S02]  /*07c0*/  MOV R22, UR5 ;  /* 0x0000000500167c02 */ /* 0x000fe40008000f00 */
[----:B------:R-:W-:-:S03]  /*07d0*/  MOV R23, UR6 ;  /* 0x0000000600177c02 */ /* 0x000fc60008000f00 */
[----:B------:R-:W-:-:S05]  /*07e0*/  IMAD.WIDE R22, R2, 0x4, R22 ;  /* 0x0000000402167825 */ /* 0x000fca00078e0216 */
[----:B------:R-:W2:Y:S04]  /*07f0*/  LDG.E R7, desc[UR10][R22.64+-0x10] ;  /* 0xfffff00a16077981 */ /* 0x000ea8000c1e1900 */
[----:B------:R-:W3:Y:S04]  /*0800*/  LDG.E R13, desc[UR10][R22.64+-0xc] ;  /* 0xfffff40a160d7981 */ /* 0x000ee8000c1e1900 */
[----:B------:R-:W4:Y:S04]  /*0810*/  LDG.E R21, desc[UR10][R22.64+-0x8] ;  /* 0xfffff80a16157981 */ /* 0x000f28000c1e1900 */
[----:B------:R-:W5:Y:S04]  /*0820*/  LDG.E R27, desc[UR10][R22.64+-0x4] ;  /* 0xfffffc0a161b7981 */ /* 0x000f68000c1e1900 */
[----:B------:R-:W5:Y:S04]  /*0830*/  LDG.E R11, desc[UR10][R22.64] ;  /* 0x0000000a160b7981 */ /* 0x000f68000c1e1900 */
[----:B------:R-:W5:Y:S04]  /*0840*/  LDG.E R19, desc[UR10][R22.64+0x4] ;  /* 0x0000040a16137981 */ /* 0x000f68000c1e1900 */
[----:B------:R-:W5:Y:S04]  /*0850*/  LDG.E R17, desc[UR10][R22.64+0x8] ;  /* 0x0000080a16117981 */ /* 0x000f68000c1e1900 */
[----:B------:R5:W5:Y:S01]  /*0860*/  LDG.E R15, desc[UR10][R22.64+0xc] ;  /* 0x00000c0a160f7981 */ /* 0x000b62000c1e1900 */
[----:B------:R-:W-:Y:S01]  /*0870*/  HFMA2 R8, -RZ, RZ, 0.96630859375, -0.0022525787353515625 ;  /* 0x3bbb989dff087431 */ /* 0x000fe200000001ff */
[----:B------:R-:W-:Y:S01]  /*0880*/  MOV R10, 0x437c0000 ;  /* 0x437c0000000a7802 */ /* 0x000fe20000000f00 */
[----:B------:R-:W-:Y:S01]  /*0890*/  UIADD3 UR8, UPT, UPT, UR8, 0x8, URZ ;  /* 0x0000000808087890 */ /* 0x000fe2000fffe0ff */
[----:B------:R-:W-:-:S03]  /*08a0*/  IADD3 R2, PT, PT, R2, 0x8, RZ ;  /* 0x0000000802027810 */ /* 0x000fc60007ffe0ff */
[----:B------:R-:W-:Y:S01]  /*08b0*/  UISETP.NE.AND UP1, UPT, UR8, URZ, UPT ;  /* 0x000000ff0800728c */ /* 0x000fe2000bf25270 */
[----:B--2---:R-:W-:-:S04]  /*08c0*/  FADD R7, R7, -R4 ;  /* 0x8000000407077221 */ /* 0x004fc80000000000 */
[----:B------:R-:W-:Y:S01]  /*08d0*/  FFMA.SAT R9, R7, R8, 0.5 ;  /* 0x3f00000007097423 */ /* 0x000fe20000002008 */
[----:B---3--:R-:W-:-:S03]  /*08e0*/  FADD R13, R13, -R4 ;  /* 0x800000040d0d7221 */ /* 0x008fc60000000000 */
[----:B------:R-:W-:Y:S01]  /*08f0*/  FFMA.RM R9, R9, R10, 12582913 ;  /* 0x4b40000109097423 */ /* 0x000fe2000000400a */
[----:B------:R-:W-:Y:S01]  /*0900*/  FFMA.SAT R25, R13, R8, 0.5 ;  /* 0x3f0000000d197423 */ /* 0x000fe20000002008 */
[--C-:B----4-:R-:W-:Y:S02]  /*0910*/  FADD R21, R21, -R4.reuse ;  /* 0x8000000415157221 */ /* 0x110fe40000000000 */
[----:B------:R-:W-:Y:S01]  /*0920*/  FADD R12, R9, -12583039 ;  /* 0xcb40007f090c7421 */ /* 0x000fe20000000000 */
[----:B-----5:R-:W-:Y:S01]  /*0930*/  FADD R23, R27, -R4 ;  /* 0x800000041b177221 */ /* 0x020fe20000000000 */
[----:B------:R-:W-:Y:S01]  /*0940*/  FFMA.RM R6, R25, R10, 12582913 ;  /* 0x4b40000119067423 */ /* 0x000fe2000000400a */
[-C--:B------:R-:W-:Y:S01]  /*0950*/  FFMA.SAT R25, R21, R8.reuse, 0.5 ;  /* 0x3f00000015197423 */ /* 0x080fe20000002008 */
[----:B------:R-:W-:Y:S01]  /*0960*/  FFMA R12, R7, 1.4426950216293334961, -R12 ;  /* 0x3fb8aa3b070c7823 */ /* 0x000fe2000000080c */
[----:B------:R-:W-:Y:S01]  /*0970*/  FFMA.SAT R27, R23, R8, 0.5 ;  /* 0x3f000000171b7423 */ /* 0x000fe20000002008 */
[----:B------:R-:W-:-:S02]  /*0980*/  FADD R14, R6, -12583039 ;  /* 0xcb40007f060e7421 */ /* 0x000fc40000000000 */
[----:B------:R-:W-:Y:S01]  /*0990*/  FFMA R12, R7, 1.925963033500011079e-08, R12 ;  /* 0x32a57060070c7823 */ /* 0x000fe2000000000c */
[-C--:B------:R-:W-:Y:S01]  /*09a0*/  FFMA.RM R7, R25, R10.reuse, 12582913 ;  /* 0x4b40000119077423 */ /* 0x080fe2000000400a */
[----:B------:R-:W-:Y:S01]  /*09b0*/  FADD R25, R11, -R4 ;  /* 0x800000040b197221 */ /* 0x000fe20000000000 */
[----:B------:R-:W-:Y:S01]  /*09c0*/  FFMA.RM R11, R27, R10, 12582913 ;  /* 0x4b4000011b0b7423 */ /* 0x000fe2000000400a */
[----:B------:R-:W-:Y:S01]  /*09d0*/  FFMA R14, R13, 1.4426950216293334961, -R14 ;  /* 0x3fb8aa3b0d0e7823 */ /* 0x000fe2000000080e */
[----:B------:R-:W-:Y:S01]  /*09e0*/  FADD R16, R7, -12583039 ;  /* 0xcb40007f07107421 */ /* 0x000fe20000000000 */
[----:B------:R-:W-:Y:S01]  /*09f0*/  FFMA.SAT R29, R25, R8, 0.5 ;  /* 0x3f000000191d7423 */ /* 0x000fe20000002008 */
[----:B------:R-:W-:Y:S01]  /*0a00*/  FADD R18, R11, -12583039 ;  /* 0xcb40007f0b127421 */ /* 0x000fe20000000000 */
[----:B------:R-:W-:Y:S01]  /*0a10*/  FFMA R13, R13, 1.925963033500011079e-08, R14 ;  /* 0x32a570600d0d7823 */ /* 0x000fe2000000000e */
[----:B------:R-:W-:Y:S01]  /*0a20*/  FADD R27, R19, -R4 ;  /* 0x80000004131b7221 */ /* 0x000fe20000000000 */
[----:B------:R-:W-:Y:S01]  /*0a30*/  FFMA.RM R14, R29, R10, 12582913 ;  /* 0x4b4000011d0e7423 */ /* 0x000fe2000000400a */
[----:B------:R-:W-:Y:S01]  /*0a40*/  FFMA R18, R23, 1.4426950216293334961, -R18 ;  /* 0x3fb8aa3b17127823 */ /* 0x000fe20000000812 */
[----:B------:R-:W0:Y:S01]  /*0a50*/  MUFU.EX2 R12, R12 ;  /* 0x0000000c000c7308 */ /* 0x000e220000000800 */
[----:B------:R-:W-:Y:S01]  /*0a60*/  FFMA R16, R21, 1.4426950216293334961, -R16 ;  /* 0x3fb8aa3b15107823 */ /* 0x000fe20000000810 */
[----:B------:R-:W-:Y:S01]  /*0a70*/  FADD R20, R14, -12583039 ;  /* 0xcb40007f0e147421 */ /* 0x000fe20000000000 */
[----:B------:R-:W-:Y:S01]  /*0a80*/  FFMA R18, R23, 1.925963033500011079e-08, R18 ;  /* 0x32a5706017127823 */ /* 0x000fe20000000012 */
[----:B------:R-:W-:Y:S01]  /*0a90*/  FFMA.SAT R19, R27, R8, 0.5 ;  /* 0x3f0000001b137423 */ /* 0x000fe20000002008 */
[----:B------:R-:W-:Y:S01]  /*0aa0*/  FADD R23, R17, -R4 ;  /* 0x8000000411177221 */ /* 0x000fe20000000000 */
[----:B------:R-:W-:Y:S01]  /*0ab0*/  FFMA R16, R21, 1.925963033500011079e-08, R16 ;  /* 0x32a5706015107823 */ /* 0x000fe20000000010 */
[----:B------:R-:W-:Y:S01]  /*0ac0*/  FFMA R20, R25, 1.4426950216293334961, -R20 ;  /* 0x3fb8aa3b19147823 */ /* 0x000fe20000000814 */
[----:B------:R-:W-:Y:S01]  /*0ad0*/  FFMA.RM R17, R19, R10, 12582913 ;  /* 0x4b40000113117423 */ /* 0x000fe2000000400a */
[----:B------:R-:W-:Y:S01]  /*0ae0*/  FFMA.SAT R29, R23, R8, 0.5 ;  /* 0x3f000000171d7423 */ /* 0x000fe20000002008 */
[----:B------:R-:W-:Y:S01]  /*0af0*/  FADD R21, R15, -R4 ;  /* 0x800000040f157221 */ /* 0x000fe20000000000 */
[----:B------:R-:W1:Y:S01]  /*0b00*/  MUFU.EX2 R13, R13 ;  /* 0x0000000d000d7308 */ /* 0x000e620000000800 */
[----:B------:R-:W-:Y:S01]  /*0b10*/  FFMA R19, R25, 1.925963033500011079e-08, R20 ;  /* 0x32a5706019137823 */ /* 0x000fe20000000014 */
[----:B------:R-:W-:Y:S01]  /*0b20*/  FADD R22, R17, -12583039 ;  /* 0xcb40007f11167421 */ /* 0x000fe20000000000 */
[----:B------:R-:W-:Y:S01]  /*0b30*/  FFMA.RM R15, R29, R10, 12582913 ;  /* 0x4b4000011d0f7423 */ /* 0x000fe2000000400a */
[----:B------:R-:W-:Y:S01]  /*0b40*/  FFMA.SAT R25, R21, R8, 0.5 ;  /* 0x3f00000015197423 */ /* 0x000fe20000002008 */
[----:B------:R-:W-:Y:S01]  /*0b50*/  SHF.L.U32 R20, R9, 0x17, RZ ;  /* 0x0000001709147819 */ /* 0x000fe200000006ff */
[----:B------:R-:W-:Y:S01]  /*0b60*/  FFMA R22, R27, 1.4426950216293334961, -R22 ;  /* 0x3fb8aa3b1b167823 */ /* 0x000fe20000000816 */
[----:B------:R-:W-:Y:S01]  /*0b70*/  FADD R24, R15, -12583039 ;  /* 0xcb40007f0f187421 */ /* 0x000fe20000000000 */
[----:B------:R-:W2:Y:S01]  /*0b80*/  MUFU.EX2 R16, R16 ;  /* 0x0000001000107308 */ /* 0x000ea20000000800 */
[----:B------:R-:W-:Y:S01]  /*0b90*/  FFMA.RM R10, R25, R10, 12582913 ;  /* 0x4b400001190a7423 */ /* 0x000fe2000000400a */
[----:B0-----:R-:W-:Y:S01]  /*0ba0*/  FFMA R12, R20, R12, R3 ;  /* 0x0000000c140c7223 */ /* 0x001fe20000000003 */
[----:B------:R-:W-:Y:S01]  /*0bb0*/  FFMA R8, R27, 1.925963033500011079e-08, R22 ;  /* 0x32a570601b087823 */ /* 0x000fe20000000016 */
[----:B------:R-:W-:Y:S01]  /*0bc0*/  FFMA R24, R23, 1.4426950216293334961, -R24 ;  /* 0x3fb8aa3b17187823 */ /* 0x000fe20000000818 */
[----:B------:R-:W-:Y:S01]  /*0bd0*/  FADD R20, R10, -12583039 ;  /* 0xcb40007f0a147421 */ /* 0x000fe20000000000 */
[----:B------:R-:W-:-:S02]  /*0be0*/  SHF.L.U32 R9, R6, 0x17, RZ ;  /* 0x0000001706097819 */ /* 0x000fc400000006ff */
[----:B------:R-:W0:Y:S01]  /*0bf0*/  MUFU.EX2 R18, R18 ;  /* 0x0000001200127308 */ /* 0x000e220000000800 */
[----:B------:R-:W-:Y:S01]  /*0c00*/  FFMA R24, R23, 1.925963033500011079e-08, R24 ;  /* 0x32a5706017187823 */ /* 0x000fe20000000018 */
[----:B------:R-:W-:Y:S01]  /*0c10*/  FFMA R20, R21, 1.4426950216293334961, -R20 ;  /* 0x3fb8aa3b15147823 */ /* 0x000fe20000000814 */
[----:B------:R-:W-:Y:S01]  /*0c20*/  SHF.L.U32 R6, R7, 0x17, RZ ;  /* 0x0000001707067819 */ /* 0x000fe200000006ff */
[----:B-1----:R-:W-:Y:S01]  /*0c30*/  FFMA R9, R9, R13, R12 ;  /* 0x0000000d09097223 */ /* 0x002fe2000000000c */
[----:B------:R-:W-:Y:S01]  /*0c40*/  SHF.L.U32 R12, R11, 0x17, RZ ;  /* 0x000000170b0c7819 */ /* 0x000fe200000006ff */
[----:B------:R-:W-:Y:S01]  /*0c50*/  FFMA R20, R21, 1.925963033500011079e-08, R20 ;  /* 0x32a5706015147823 */ /* 0x000fe20000000014 */
[----:B------:R-:W-:Y:S01]  /*0c60*/  SHF.L.U32 R3, R14, 0x17, RZ ;  /* 0x000000170e037819 */ /* 0x000fe200000006ff */
[----:B------:R-:W1:Y:S01]  /*0c70*/  MUFU.EX2 R19, R19 ;  /* 0x0000001300137308 */ /* 0x000e620000000800 */
[----:B--2---:R-:W-:Y:S01]  /*0c80*/  FFMA R9, R6, R16, R9 ;  /* 0x0000001006097223 */ /* 0x004fe20000000009 */
[----:B------:R-:W-:-:S02]  /*0c90*/  SHF.L.U32 R6, R17, 0x17, RZ ;  /* 0x0000001711067819 */ /* 0x000fc400000006ff */
[----:B------:R-:W-:-:S04]  /*0ca0*/  SHF.L.U32 R10, R10, 0x17, RZ ;  /* 0x000000170a0a7819 */ /* 0x000fc800000006ff */
[----:B------:R-:W2:Y:S01]  /*0cb0*/  MUFU.EX2 R8, R8 ;  /* 0x0000000800087308 */ /* 0x000ea20000000800 */
[----:B0-----:R-:W-:-:S07]  /*0cc0*/  FFMA R12, R12, R18, R9 ;  /* 0x000000120c0c7223 */ /* 0x001fce0000000009 */
[----:B------:R-:W0:Y:S01]  /*0cd0*/  MUFU.EX2 R24, R24 ;  /* 0x0000001800187308 */ /* 0x000e220000000800 */
[----:B-1----:R-:W-:Y:S01]  /*0ce0*/  FFMA R3, R3, R19, R12 ;  /* 0x0000001303037223 */ /* 0x002fe2000000000c */
[----:B------:R-:W-:-:S06]  /*0cf0*/  SHF.L.U32 R12, R15, 0x17, RZ ;  /* 0x000000170f0c7819 */ /* 0x000fcc00000006ff */
[----:B------:R-:W1:Y:S01]  /*0d00*/  MUFU.EX2 R20, R20 ;  /* 0x0000001400147308 */ /* 0x000e620000000800 */
[----:B--2---:R-:W-:-:S04]  /*0d10*/  FFMA R3, R6, R8, R3 ;  /* 0x0000000806037223 */ /* 0x004fc80000000003 */
[----:B0-----:R-:W-:-:S04]  /*0d20*/  FFMA R3, R12, R24, R3 ;  /* 0x000000180c037223 */ /* 0x001fc80000000003 */
[----:B-1----:R-:W-:Y:S01]  /*0d30*/  FFMA R3, R10, R20, R3 ;  /* 0x000000140a037223 */ /* 0x002fe20000000003 */
[----:B------:R-:W-:Y:S06]  /*0d40*/  BRA.U UP1, `(.L_x_8) ;  /* 0xfffffff9019c7547 */ /* 0x000fec000b83ffff */
.L_x_7:
        /* <DEDUP_REMOVED lines=10> */
[----:B------:R-:W3:Y:S04]  /*0df0*/  LDG.E R11, desc[UR10][R8.64+0x4] ;  /* 0x0000040a080b7981 */ /* 0x000ee8000c1e1900 */
[----:B------:R-:W4:Y:S04]  /*0e00*/  LDG.E R13, desc[UR10][R8.64+0x8] ;  /* 0x0000080a080d7981 */ /* 0x000f28000c1e1900 */
[----:B------:R0:W5:Y:S01]  /*0e10*/  LDG.E R15, desc[UR10][R8.64+0xc] ;  /* 0x00000c0a080f7981 */ /* 0x000162000c1e1900 */
[----:B------:R-:W-:Y:S01]  /*0e20*/  HFMA2 R12, -RZ, RZ, 0.96630859375, -0.0022525787353515625 ;  /* 0x3bbb989dff0c7431 */ /* 0x000fe200000001ff */
[----:B------:R-:W-:Y:S01]  /*0e30*/  MOV R14, 0x437c0000 ;  /* 0x437c0000000e7802 */ /* 0x000fe20000000f00 */
[----:B------:R-:W-:Y:S01]  /*0e40*/  UIADD3 UR4, UPT, UPT, UR4, 0x4, URZ ;  /* 0x0000000404047890 */ /* 0x000fe2000fffe0ff */
[----:B--2---:R-:W-:-:S04]  /*0e50*/  FADD R7, R7, -R4 ;  /* 0x8000000407077221 */ /* 0x004fc80000000000 */
[----:B------:R-:W-:Y:S01]  /*0e60*/  FFMA.SAT R2, R7, R12, 0.5 ;  /* 0x3f00000007027423 */ /* 0x000fe2000000200c */
[----:B---3--:R-:W-:-:S03]  /*0e70*/  FADD R11, R11, -R4 ;  /* 0x800000040b0b7221 */ /* 0x008fc60000000000 */
[----:B------:R-:W-:Y:S01]  /*0e80*/  FFMA.RM R2, R2, R14, 12582913 ;  /* 0x4b40000102027423 */ /* 0x000fe2000000400e */
[----:B------:R-:W-:Y:S01]  /*0e90*/  FFMA.SAT R6, R11, R12, 0.5 ;  /* 0x3f0000000b067423 */ /* 0x000fe2000000200c */
[--C-:B----4-:R-:W-:Y:S02]  /*0ea0*/  FADD R13, R13, -R4.reuse ;  /* 0x800000040d0d7221 */ /* 0x110fe40000000000 */
[----:B------:R-:W-:Y:S01]  /*0eb0*/  FADD R10, R2, -12583039 ;  /* 0xcb40007f020a7421 */ /* 0x000fe20000000000 */
[----:B------:R-:W-:Y:S01]  /*0ec0*/  FFMA.RM R6, R6, R14, 12582913 ;  /* 0x4b40000106067423 */ /* 0x000fe2000000400e */
[----:B0-----:R-:W-:Y:S01]  /*0ed0*/  FFMA.SAT R9, R13, R12, 0.5 ;  /* 0x3f0000000d097423 */ /* 0x001fe2000000200c */
[----:B-----5:R-:W-:Y:S01]  /*0ee0*/  FADD R15, R15, -R4 ;  /* 0x800000040f0f7221 */ /* 0x020fe20000000000 */
[----:B------:R-:W-:Y:S01]  /*0ef0*/  FFMA R10, R7, 1.4426950216293334961, -R10 ;  /* 0x3fb8aa3b070a7823 */ /* 0x000fe2000000080a */
[----:B------:R-:W-:Y:S01]  /*0f00*/  FADD R8, R6, -12583039 ;  /* 0xcb40007f06087421 */ /* 0x000fe20000000000 */
[----:B------:R-:W-:-:S02]  /*0f10*/  SHF.L.U32 R2, R2, 0x17, RZ ;  /* 0x0000001702027819 */ /* 0x000fc400000006ff */
[----:B------:R-:W-:Y:S01]  /*0f20*/  FFMA R10, R7, 1.925963033500011079e-08, R10 ;  /* 0x32a57060070a7823 */ /* 0x000fe2000000000a */
[----:B------:R-:W-:Y:S01]  /*0f30*/  FFMA.RM R7, R9, R14, 12582913 ;  /* 0x4b40000109077423 */ /* 0x000fe2000000400e */
[----:B------:R-:W-:Y:S01]  /*0f40*/  FFMA R8, R11, 1.4426950216293334961, -R8 ;  /* 0x3fb8aa3b0b087823 */ /* 0x000fe20000000808 */
[----:B------:R-:W-:Y:S02]  /*0f50*/  FFMA.SAT R9, R15, R12, 0.5 ;  /* 0x3f0000000f097423 */ /* 0x000fe4000000200c */
[----:B------:R-:W-:Y:S01]  /*0f60*/  FADD R12, R7, -12583039 ;  /* 0xcb40007f070c7421 */ /* 0x000fe20000000000 */
[----:B------:R-:W-:Y:S01]  /*0f70*/  FFMA R8, R11, 1.925963033500011079e-08, R8 ;  /* 0x32a570600b087823 */ /* 0x000fe20000000008 */
[----:B------:R-:W-:Y:S01]  /*0f80*/  FFMA.RM R11, R9, R14, 12582913 ;  /* 0x4b400001090b7423 */ /* 0x000fe2000000400e */
[----:B------:R-:W0:Y:S01]  /*0f90*/  MUFU.EX2 R10, R10 ;  /* 0x0000000a000a7308 */ /* 0x000e220000000800 */
[----:B------:R-:W-:Y:S01]  /*0fa0*/  FFMA R12, R13, 1.4426950216293334961, -R12 ;  /* 0x3fb8aa3b0d0c7823 */ /* 0x000fe2000000080c */
[----:B------:R-:W-:Y:S01]  /*0fb0*/  SHF.L.U32 R9, R6, 0x17, RZ ;  /* 0x0000001706097819 */ /* 0x000fe200000006ff */
[----:B------:R-:W-:Y:S01]  /*0fc0*/  FADD R14, R11, -12583039 ;  /* 0xcb40007f0b0e7421 */ /* 0x000fe20000000000 */
[----:B------:R-:W-:Y:S01]  /*0fd0*/  SHF.L.U32 R7, R7, 0x17, RZ ;  /* 0x0000001707077819 */ /* 0x000fe200000006ff */
[----:B------:R-:W-:-:S02]  /*0fe0*/  FFMA R12, R13, 1.925963033500011079e-08, R12 ;  /* 0x32a570600d0c7823 */ /* 0x000fc4000000000c */
[C---:B------:R-:W-:Y:S01]  /*0ff0*/  FFMA R14, R15.reuse, 1.4426950216293334961, -R14 ;  /* 0x3fb8aa3b0f0e7823 */ /* 0x040fe2000000080e */
[----:B------:R-:W1:Y:S03]  /*1000*/  MUFU.EX2 R8, R8 ;  /* 0x0000000800087308 */ /* 0x000e660000000800 */
[----:B------:R-:W-:-:S05]  /*1010*/  FFMA R14, R15, 1.925963033500011079e-08, R14 ;  /* 0x32a570600f0e7823 */ /* 0x000fca000000000e */
[----:B------:R-:W2:Y:S01]  /*1020*/  MUFU.EX2 R12, R12 ;  /* 0x0000000c000c7308 */ /* 0x000ea20000000800 */
[----:B0-----:R-:W-:Y:S01]  /*1030*/  FFMA R2, R2, R10, R3 ;  /* 0x0000000a02027223 */ /* 0x001fe20000000003 */
[----:B------:R-:W-:-:S06]  /*1040*/  SHF.L.U32 R3, R11, 0x17, RZ ;  /* 0x000000170b037819 */ /* 0x000fcc00000006ff */
[----:B------:R-:W0:Y:S01]  /*1050*/  MUFU.EX2 R14, R14 ;  /* 0x0000000e000e7308 */ /* 0x000e220000000800 */
[----:B-1----:R-:W-:-:S04]  /*1060*/  FFMA R2, R9, R8, R2 ;  /* 0x0000000809027223 */ /* 0x002fc80000000002 */
[----:B--2---:R-:W-:-:S04]  /*1070*/  FFMA R2, R7, R12, R2 ;  /* 0x0000000c07027223 */ /* 0x004fc80000000002 */
[----:B0-----:R-:W-:-:S07]  /*1080*/  FFMA R3, R3, R14, R2 ;  /* 0x0000000e03037223 */ /* 0x001fce0000000002 */
.L_x_9:
[----:B------:R-:W-:Y:S05]  /*1090*/  BRA.U !UP1, `(.L_x_6) ;  /* 0x0000000109b87547 */ /* 0x000fea000b800000 */
[----:B------:R-:W-:Y:S02]  /*10a0*/  UISETP.NE.AND UP0, UPT, UR6, 0x1, UPT ;  /* 0x000000010600788c */ /* 0x000fe4000bf05270 */
[----:B------:R-:W-:-:S04]  /*10b0*/  ULOP3.LUT UR5, UR5, 0x1, URZ, 0xc0, !UPT ;  /* 0x0000000105057892 */ /* 0x000fc8000f8ec0ff */
[----:B------:R-:W-:-:S03]  /*10c0*/  UISETP.NE.U32.AND UP1, UPT, UR5, 0x1, UPT ;  /* 0x000000010500788c */ /* 0x000fc6000bf25070 */
[----:B------:R-:W-:Y:S08]  /*10d0*/  BRA.U !UP0, `(.L_x_10) ;  /* 0x0000000108687547 */ /* 0x000ff0000b800000 */
[----:B------:R-:W0:Y:S01]  /*10e0*/  LDC.64 R6, c[0x0][0x380] ;  /* 0x0000e000ff067b82 */ /* 0x000e220000000a00 */
[----:B------:R-:W-:-:S05]  /*10f0*/  IADD3 R9, PT, PT, R0, UR4, RZ ;  /* 0x0000000400097c10 */ /* 0x000fca000fffe0ff */
[----:B0-----:R-:W-:-:S05]  /*1100*/  IMAD.WIDE R6, R9, 0x4, R6 ;  /* 0x0000000409067825 */ /* 0x001fca00078e0206 */
[----:B------:R-:W2:Y:S04]  /*1110*/  LDG.E R9, desc[UR10][R6.64] ;  /* 0x0000000a06097981 */ /* 0x000ea8000c1e1900 */
[----:B------:R-:W3:Y:S01]  /*1120*/  LDG.E R13, desc[UR10][R6.64+0x4] ;  /* 0x0000040a060d7981 */ /* 0x000ee2000c1e1900 */
[----:B------:R-:W-:Y:S01]  /*1130*/  HFMA2 R2, -RZ, RZ, 0.96630859375, -0.0022525787353515625 ;  /* 0x3bbb989dff027431 */ /* 0x000fe200000001ff */
[----:B------:R-:W-:Y:S01]  /*1140*/  MOV R11, 0x437c0000 ;  /* 0x437c0000000b7802 */ /* 0x000fe20000000f00 */
[----:B------:R-:W-:Y:S01]  /*1150*/  UIADD3 UR4, UPT, UPT, UR4, 0x2, URZ ;  /* 0x0000000204047890 */ /* 0x000fe2000fffe0ff */
[----:B--2---:R-:W-:-:S04]  /*1160*/  FADD R9, R9, -R4 ;  /* 0x8000000409097221 */ /* 0x004fc80000000000 */
[----:B------:R-:W-:Y:S01]  /*1170*/  FFMA.SAT R8, R9, R2, 0.5 ;  /* 0x3f00000009087423 */ /* 0x000fe20000002002 */
[----:B---3--:R-:W-:-:S03]  /*1180*/  FADD R13, R13, -R4 ;  /* 0x800000040d0d7221 */ /* 0x008fc60000000000 */
[----:B------:R-:W-:Y:S01]  /*1190*/  FFMA.RM R8, R8, R11, 12582913 ;  /* 0x4b40000108087423 */ /* 0x000fe2000000400b */
[----:B------:R-:W-:-:S03]  /*11a0*/  FFMA.SAT R10, R13, R2, 0.5 ;  /* 0x3f0000000d0a7423 */ /* 0x000fc60000002002 */
[----:B------:R-:W-:Y:S01]  /*11b0*/  FADD R2, R8, -12583039 ;  /* 0xcb40007f08027421 */ /* 0x000fe20000000000 */
[----:B------:R-:W-:Y:S01]  /*11c0*/  FFMA.RM R10, R10, R11, 12582913 ;  /* 0x4b4000010a0a7423 */ /* 0x000fe2000000400b */
[----:B------:R-:W-:Y:S02]  /*11d0*/  SHF.L.U32 R8, R8, 0x17, RZ ;  /* 0x0000001708087819 */ /* 0x000fe400000006ff */
[C---:B------:R-:W-:Y:S01]  /*11e0*/  FFMA R2, R9.reuse, 1.4426950216293334961, -R2 ;  /* 0x3fb8aa3b09027823 */ /* 0x040fe20000000802 */
[C---:B------:R-:W-:Y:S01]  /*11f0*/  FADD R6, R10.reuse, -12583039 ;  /* 0xcb40007f0a067421 */ /* 0x040fe20000000000 */
[----:B------:R-:W-:Y:S02]  /*1200*/  SHF.L.U32 R10, R10, 0x17, RZ ;  /* 0x000000170a0a7819 */ /* 0x000fe400000006ff */
[----:B------:R-:W-:Y:S01]  /*1210*/  FFMA R2, R9, 1.925963033500011079e-08, R2 ;  /* 0x32a5706009027823 */ /* 0x000fe20000000002 */
[----:B------:R-:W-:-:S04]  /*1220*/  FFMA R6, R13, 1.4426950216293334961, -R6 ;  /* 0x3fb8aa3b0d067823 */ /* 0x000fc80000000806 */
[----:B------:R-:W-:Y:S01]  /*1230*/  FFMA R6, R13, 1.925963033500011079e-08, R6 ;  /* 0x32a570600d067823 */ /* 0x000fe20000000006 */
[----:B------:R-:W0:Y:S08]  /*1240*/  MUFU.EX2 R2, R2 ;  /* 0x0000000200027308 */ /* 0x000e300000000800 */
[----:B------:R-:W1:Y:S01]  /*1250*/  MUFU.EX2 R6, R6 ;  /* 0x0000000600067308 */ /* 0x000e620000000800 */
[----:B0-----:R-:W-:-:S04]  /*1260*/  FFMA R3, R8, R2, R3 ;  /* 0x0000000208037223 */ /* 0x001fc80000000003 */
[----:B-1----:R-:W-:-:S07]  /*1270*/  FFMA R3, R10, R6, R3 ;  /* 0x000000060a037223 */ /* 0x002fce0000000003 */
.L_x_10:
[----:B------:R-:W-:Y:S05]  /*1280*/  BRA.U UP1, `(.L_x_6) ;  /* 0x00000001013c7547 */ /* 0x000fea000b800000 */
[----:B------:R-:W0:Y:S01]  /*1290*/  LDC.64 R6, c[0x0][0x380] ;  /* 0x0000e000ff067b82 */ /* 0x000e220000000a00 */
[----:B------:R-:W-:-:S05]  /*12a0*/  IADD3 R9, PT, PT, R0, UR4, RZ ;  /* 0x0000000400097c10 */ /* 0x000fca000fffe0ff */
[----:B0-----:R-:W-:-:S06]  /*12b0*/  IMAD.WIDE R6, R9, 0x4, R6 ;  /* 0x0000000409067825 */ /* 0x001fcc00078e0206 */
[----:B------:R-:W2:Y:S01]  /*12c0*/  LDG.E R7, desc[UR10][R6.64] ;  /* 0x0000000a06077981 */ /* 0x000ea2000c1e1900 */
[----:B------:R-:W-:Y:S01]  /*12d0*/  HFMA2 R9, -RZ, RZ, 0.96630859375, -0.0022525787353515625 ;  /* 0x3bbb989dff097431 */ /* 0x000fe200000001ff */
[----:B------:R-:W-:Y:S01]  /*12e0*/  MOV R11, 0x437c0000 ;  /* 0x437c0000000b7802 */ /* 0x000fe20000000f00 */
[----:B--2---:R-:W-:-:S04]  /*12f0*/  FADD R0, R7, -R4 ;  /* 0x8000000407007221 */ /* 0x004fc80000000000 */
[----:B------:R-:W-:-:S04]  /*1300*/  FFMA.SAT R2, R0, R9, 0.5 ;  /* 0x3f00000000027423 */ /* 0x000fc80000002009 */
[----:B------:R-:W-:-:S04]  /*1310*/  FFMA.RM R2, R2, R11, 12582913 ;  /* 0x4b40000102027423 */ /* 0x000fc8000000400b */
[C---:B------:R-:W-:Y:S01]  /*1320*/  FADD R9, R2.reuse, -12583039 ;  /* 0xcb40007f02097421 */ /* 0x040fe20000000000 */
[----:B------:R-:W-:-:S03]  /*1330*/  SHF.L.U32 R2, R2, 0x17, RZ ;  /* 0x0000001702027819 */ /* 0x000fc600000006ff */
[----:B------:R-:W-:-:S04]  /*1340*/  FFMA R9, R0, 1.4426950216293334961, -R9 ;  /* 0x3fb8aa3b00097823 */ /* 0x000fc80000000809 */
[----:B------:R-:W-:-:S06]  /*1350*/  FFMA R9, R0, 1.925963033500011079e-08, R9 ;  /* 0x32a5706000097823 */ /* 0x000fcc0000000009 */
[----:B------:R-:W0:Y:S02]  /*1360*/  MUFU.EX2 R9, R9 ;  /* 0x0000000900097308 */ /* 0x000e240000000800 */
[----:B0-----:R-:W-:-:S07]  /*1370*/  FFMA R3, R2, R9, R3 ;  /* 0x0000000902037223 */ /* 0x001fce0000000003 */
.L_x_6:
[----:B------:R-:W0:Y:S02]  /*1380*/  LDC R0, c[0x0][0x394] ;  /* 0x0000e500ff007b82 */ /* 0x000e240000000800 */
[----:B0-----:R-:W-:-:S13]  /*1390*/  ISETP.GE.AND P0, PT, R0, 0x1, PT ;  /* 0x000000010000780c */ /* 0x001fda0003f06270 */
[----:B------:R-:W-:Y:S05]  /*13a0*/  @!P0 EXIT ;  /* 0x000000000000894d */ /* 0x000fea0003800000 */
[C---:B------:R-:W-:Y:S01]  /*13b0*/  ISETP.GE.U32.AND P0, PT, R0.reuse, 0x8, PT ;  /* 0x000000080000780c */ /* 0x040fe20003f06070 */
[----:B------:R-:W-:Y:S02]  /*13c0*/  HFMA2 R6, -RZ, RZ, 0, 0 ;  /* 0x00000000ff067431 */ /* 0x000fe400000001ff */
[----:B------:R-:W-:Y:S01]  /*13d0*/  IMAD R5, R5, R0, RZ ;  /* 0x0000000005057224 */ /* 0x000fe200078e02ff */
[----:B------:R-:W-:-:S09]  /*13e0*/  LOP3.LUT R19, R0, 0x7, RZ, 0xc0, !PT ;  /* 0x0000000700137812 */ /* 0x000fd200078ec0ff */
[----:B------:R-:W-:Y:S05]  /*13f0*/  @!P0 BRA `(.L_x_11) ;  /* 0x0000000c00888947 */ /* 0x000fea0003800000 */
[----:B------:R-:W0:Y:S01]  /*1400*/  LDCU.128 UR4, c[0x0][0x380] ;  /* 0x00007000ff0477ac */ /* 0x000e220008000c00 */
[----:B------:R-:W-:Y:S02]  /*1410*/  LOP3.LUT R6, R0, 0x7ffffff8, RZ, 0xc0, !PT ;  /* 0x7ffffff800067812 */ /* 0x000fe400078ec0ff */
[----:B------:R-:W-:Y:S02]  /*1420*/  MOV R18, R5 ;  /* 0x0000000500127202 */ /* 0x000fe40000000f00 */
[----:B------:R-:W-:Y:S01]  /*1430*/  IADD3 R16, PT, PT, -R6, RZ, RZ ;  /* 0x000000ff06107210 */ /* 0x000fe20007ffe1ff */
[----:B0-----:R-:W-:Y:S02]  /*1440*/  UIADD3 UR8, UP1, UPT, UR4, 0x10, URZ ;  /* 0x0000001004087890 */ /* 0x001fe4000ff3e0ff */
[----:B------:R-:W-:Y:S02]  /*1450*/  UIADD3 UR4, UP0, UPT, UR6, 0x10, URZ ;  /* 0x0000001006047890 */ /* 0x000fe4000ff1e0ff */
[----:B------:R-:W-:-:S02]  /*1460*/  UIADD3.X UR6, UPT, UPT, URZ, UR5, URZ, UP1, !UPT ;  /* 0x00000005ff067290 */ /* 0x000fc40008ffe4ff */
[----:B------:R-:W-:-:S12]  /*1470*/  UIADD3.X UR5, UPT, UPT, URZ, UR7, URZ, UP0, !UPT ;  /* 0x00000007ff057290 */ /* 0x000fd800087fe4ff */
.L_x_28:
[----:B------:R-:W-:Y:S02]  /*1480*/  MOV R14, UR8 ;  /* 0x00000008000e7c02 */ /* 0x000fe40008000f00 */
[----:B------:R-:W-:-:S03]  /*1490*/  MOV R15, UR6 ;  /* 0x00000006000f7c02 */ /* 0x000fc60008000f00 */
[----:B------:R-:W-:-:S05]  /*14a0*/  IMAD.WIDE R14, R18, 0x4, R14 ;  /* 0x00000004120e7825 */ /* 0x000fca00078e020e */
[----:B0-----:R-:W2:Y:S01]  /*14b0*/  LDG.E R7, desc[UR10][R14.64+-0x10] ;  /* 0xfffff00a0e077981 */ /* 0x001ea2000c1e1900 */
[----:B------:R-:W-:Y:S01]  /*14c0*/  HFMA2 R9, -RZ, RZ, 3.7421875, 0 ;  /* 0x437c0000ff097431 */ /* 0x000fe200000001ff */
[----:B------:R-:W-:Y:S01]  /*14d0*/  MOV R0, 0x3bbb989d ;  /* 0x3bbb989d00007802 */ /* 0x000fe20000000f00 */
[----:B------:R-:W0:Y:S01]  /*14e0*/  MUFU.RCP R8, R3 ;  /* 0x0000000300087308 */ /* 0x000e220000001000 */
[----:B------:R-:W-:Y:S01]  /*14f0*/  MOV R10, UR4 ;  /* 0x00000004000a7c02 */ /* 0x000fe20008000f00 */
[----:B------:R-:W-:Y:S01]  /*1500*/  BSSY.RECONVERGENT B2, `(.L_x_12) ;  /* 0x0000018000027945 */ /* 0x000fe20003800200 */
[----:B------:R-:W-:Y:S02]  /*1510*/  MOV R11, UR5 ;  /* 0x00000005000b7c02 */ /* 0x000fe40008000f00 */
[----:B------:R-:W-:Y:S01]  /*1520*/  IADD3 R16, PT, PT, R16, 0x8, RZ ;  /* 0x0000000810107810 */ /* 0x000fe20007ffe0ff */
[----:B------:R-:W-:-:S03]  /*1530*/  IMAD.WIDE R10, R18, 0x4, R10 ;  /* 0x00000004120a7825 */ /* 0x000fc600078e020a */
[----:B------:R-:W-:Y:S01]  /*1540*/  ISETP.NE.AND P2, PT, R16, RZ, PT ;  /* 0x000000ff1000720c */ /* 0x000fe20003f45270 */
[----:B--2---:R-:W-:-:S04]  /*1550*/  FADD R7, R7, -R4 ;  /* 0x8000000407077221 */ /* 0x004fc80000000000 */
[----:B------:R-:W-:-:S04]  /*1560*/  FFMA.SAT R0, R7, R0, 0.5 ;  /* 0x3f00000007007423 */ /* 0x000fc80000002000 */
[----:B------:R-:W-:Y:S01]  /*1570*/  FFMA.RM R0, R0, R9, 12582913 ;  /* 0x4b40000100007423 */ /* 0x000fe20000004009 */
[----:B0-----:R-:W-:-:S03]  /*1580*/  FFMA R9, R8, -R3, 1 ;  /* 0x3f80000008097423 */ /* 0x001fc60000000803 */
[C---:B------:R-:W-:Y:S01]  /*1590*/  FADD R2, R0.reuse, -12583039 ;  /* 0xcb40007f00027421 */ /* 0x040fe20000000000 */
[----:B------:R-:W-:Y:S01]  /*15a0*/  SHF.L.U32 R0, R0, 0x17, RZ ;  /* 0x0000001700007819 */ /* 0x000fe200000006ff */
[----:B------:R-:W-:Y:S02]  /*15b0*/  FFMA R9, R8, R9, R8 ;  /* 0x0000000908097223 */ /* 0x000fe40000000008 */
[----:B------:R-:W-:-:S04]  /*15c0*/  FFMA R2, R7, 1.4426950216293334961, -R2 ;  /* 0x3fb8aa3b07027823 */ /* 0x000fc80000000802 */
[----:B------:R-:W-:-:S04]  /*15d0*/  FFMA R2, R7, 1.925963033500011079e-08, R2 ;  /* 0x32a5706007027823 */ /* 0x000fc80000000002 */
[----:B------:R-:W0:Y:S02]  /*15e0*/  MUFU.EX2 R7, R2 ;  /* 0x0000000200077308 */ /* 0x000e240000000800 */
[----:B0-----:R-:W-:-:S06]  /*15f0*/  FMUL R0, R0, R7 ;  /* 0x0000000700007220 */ /* 0x001fcc0000400000 */
[----:B------:R-:W0:Y:S01]  /*1600*/  FCHK P0, R0, R3 ;  /* 0x0000000300007302 */ /* 0x000e220000000000 */
[----:B------:R-:W-:-:S04]  /*1610*/  FFMA R8, R0, R9, RZ ;  /* 0x0000000900087223 */ /* 0x000fc800000000ff */
[----:B------:R-:W-:-:S04]  /*1620*/  FFMA R2, R8, -R3, R0 ;  /* 0x8000000308027223 */ /* 0x000fc80000000000 */
[----:B------:R-:W-:Y:S01]  /*1630*/  FFMA R9, R9, R2, R8 ;  /* 0x0000000209097223 */ /* 0x000fe20000000008 */
[----:B0-----:R-:W-:Y:S06]  /*1640*/  @!P0 BRA `(.L_x_13) ;  /* 0x00000000000c8947 */ /* 0x001fec0003800000 */
[----:B------:R-:W-:-:S07]  /*1650*/  MOV R2, 0x1670 ;  /* 0x0000167000027802 */ /* 0x000fce0000000f00 */
[----:B------:R-:W-:Y:S05]  /*1660*/  CALL.REL.NOINC `($__internal_0_$__cuda_sm3x_div_rn_noftz_f32_slowpath) ;  /* 0x0000001800447944 */ /* 0x000fea0003c00000 */
[----:B------:R-:W-:-:S07]  /*1670*/  MOV R9, R7 ;  /* 0x0000000700097202 */ /* 0x000fce0000000f00 */
.L_x_13:
[----:B------:R-:W-:Y:S05]  /*1680*/  BSYNC.RECONVERGENT B2 ;  /* 0x0000000000027941 */ /* 0x000fea0003800200 */
.L_x_12:
[----:B------:R0:W-:Y:S04]  /*1690*/  STG.E desc[UR10][R10.64+-0x10], R9 ;  /* 0xfffff0090a007986 */ /* 0x0001e8000c10190a */
[----:B------:R-:W2:Y:S01]  /*16a0*/  LDG.E R7, desc[UR10][R14.64+-0xc] ;  /* 0xfffff40a0e077981 */ /* 0x000ea2000c1e1900 */
[----:B------:R-:W-:Y:S01]  /*16b0*/  HFMA2 R0, -RZ, RZ, 0.96630859375, -0.0022525787353515625 ;  /* 0x3bbb989dff007431 */ /* 0x000fe200000001ff */
[----:B------:R-:W-:Y:S01]  /*16c0*/  MOV R13, 0x437c0000 ;  /* 0x437c0000000d7802 */ /* 0x000fe20000000f00 */
[----:B------:R-:W0:Y:S01]  /*16d0*/  MUFU.RCP R8, R3 ;  /* 0x0000000300087308 */ /* 0x000e220000001000 */
[----:B------:R-:W-:Y:S01]  /*16e0*/  BSSY.RECONVERGENT B2, `(.L_x_14) ;  /* 0x0000014000027945 */ /* 0x000fe20003800200 */
[----:B0-----:R-:W-:Y:S01]  /*16f0*/  FFMA R9, R8, -R3, 1 ;  /* 0x3f80000008097423 */ /* 0x001fe20000000803 */
[----:B--2---:R-:W-:-:S04]  /*1700*/  FADD R7, R7, -R4 ;  /* 0x8000000407077221 */ /* 0x004fc80000000000 */
[----:B------:R-:W-:-:S04]  /*1710*/  FFMA.SAT R0, R7, R0, 0.5 ;  /* 0x3f00000007007423 */ /* 0x000fc80000002000 */
[----:B------:R-:W-:-:S04]  /*1720*/  FFMA.RM R0, R0, R13, 12582913 ;  /* 0x4b40000100007423 */ /* 0x000fc8000000400d */
[C---:B------:R-:W-:Y:S01]  /*1730*/  FADD R2, R0.reuse, -12583039 ;  /* 0xcb40007f00027421 */ /* 0x040fe20000000000 */
[----:B------:R-:W-:-:S03]  /*1740*/  SHF.L.U32 R0, R0, 0x17, RZ ;  /* 0x0000001700007819 */ /* 0x000fc600000006ff */
[----:B------:R-:W-:-:S04]  /*1750*/  FFMA R2, R7, 1.4426950216293334961, -R2 ;  /* 0x3fb8aa3b07027823 */ /* 0x000fc80000000802 */
[----:B------:R-:W-:-:S04]  /*1760*/  FFMA R2, R7, 1.925963033500011079e-08, R2 ;  /* 0x32a5706007027823 */ /* 0x000fc80000000002 */
[----:B------:R-:W0:Y:S02]  /*1770*/  MUFU.EX2 R7, R2 ;  /* 0x0000000200077308 */ /* 0x000e240000000800 */
[----:B0-----:R-:W-:Y:S01]  /*1780*/  FMUL R12, R0, R7 ;  /* 0x00000007000c7220 */ /* 0x001fe20000400000 */
[----:B------:R-:W-:-:S05]  /*1790*/  FFMA R0, R8, R9, R8 ;  /* 0x0000000908007223 */ /* 0x000fca0000000008 */
[----:B------:R-:W0:Y:S01]  /*17a0*/  FCHK P0, R12, R3 ;  /* 0x000000030c007302 */ /* 0x000e220000000000 */
[----:B------:R-:W-:-:S04]  /*17b0*/  FFMA R7, R0, R12, RZ ;  /* 0x0000000c00077223 */ /* 0x000fc800000000ff */
[----:B------:R-:W-:-:S04]  /*17c0*/  FFMA R8, R7, -R3, R12 ;  /* 0x8000000307087223 */ /* 0x000fc8000000000c */
[----:B------:R-:W-:Y:S01]  /*17d0*/  FFMA R7, R0, R8, R7 ;  /* 0x0000000800077223 */ /* 0x000fe20000000007 */
[----:B0-----:R-:W-:Y:S06]  /*17e0*/  @!P0 BRA `(.L_x_15) ;  /* 0x00000000000c8947 */ /* 0x001fec0003800000 */
[----:B------:R-:W-:Y:S02]  /*17f0*/  MOV R0, R12 ;  /* 0x0000000c00007202 */ /* 0x000fe40000000f00 */
[----:B------:R-:W-:-:S07]  /*1800*/  MOV R2, 0x1820 ;  /* 0x0000182000027802 */ /* 0x000fce0000000f00 */
[----:B------:R-:W-:Y:S05]  /*1810*/  CALL.REL.NOINC `($__internal_0_$__cuda_sm3x_div_rn_noftz_f32_slowpath) ;  /* 0x0000001400d87944 */ /* 0x000fea0003c00000 */
.L_x_15:
[----:B------:R-:W-:Y:S05]  /*1820*/  BSYNC.RECONVERGENT B2 ;  /* 0x0000000000027941 */ /* 0x000fea0003800200 */
.L_x_14:
[----:B------:R0:W-:Y:S04]  /*1830*/  STG.E desc[UR10][R10.64+-0xc], R7 ;  /* 0xfffff4070a007986 */ /* 0x0001e8000c10190a */
[----:B------:R-:W2:Y:S01]  /*1840*/  LDG.E R9, desc[UR10][R14.64+-0x8] ;  /* 0xfffff80a0e097981 */ /* 0x000ea2000c1e1900 */
[----:B------:R-:W-:Y:S01]  /*1850*/  HFMA2 R0, -RZ, RZ, 0.96630859375, -0.0022525787353515625 ;  /* 0x3bbb989dff007431 */ /* 0x000fe200000001ff */
[----:B------:R-:W-:Y:S01]  /*1860*/  MOV R13, 0x437c0000 ;  /* 0x437c0000000d7802 */ /* 0x000fe20000000f00 */
[----:B------:R-:W1:Y:S01]  /*1870*/  MUFU.RCP R8, R3 ;  /* 0x0000000300087308 */ /* 0x000e620000001000 */
[----:B------:R-:W-:Y:S01]  /*1880*/  BSSY.RECONVERGENT B2, `(.L_x_16) ;  /* 0x0000014000027945 */ /* 0x000fe20003800200 */
[----:B--2---:R-:W-:-:S04]  /*1890*/  FADD R9, R9, -R4 ;  /* 0x8000000409097221 */ /* 0x004fc80000000000 */
[----:B------:R-:W-:-:S04]  /*18a0*/  FFMA.SAT R0, R9, R0, 0.5 ;  /* 0x3f00000009007423 */ /* 0x000fc80000002000 */
[----:B------:R-:W-:-:S04]  /*18b0*/  FFMA.RM R0, R0, R13, 12582913 ;  /* 0x4b40000100007423 */ /* 0x000fc8000000400d */
[C---:B------:R-:W-:Y:S01]  /*18c0*/  FADD R2, R0.reuse, -12583039 ;  /* 0xcb40007f00027421 */ /* 0x040fe20000000000 */
[----:B------:R-:W-:-:S03]  /*18d0*/  SHF.L.U32 R0, R0, 0x17, RZ ;  /* 0x0000001700007819 */ /* 0x000fc600000006ff */
[----:B------:R-:W-:-:S04]  /*18e0*/  FFMA R2, R9, 1.4426950216293334961, -R2 ;  /* 0x3fb8aa3b09027823 */ /* 0x000fc80000000802 */
[----:B------:R-:W-:Y:S01]  /*18f0*/  FFMA R2, R9, 1.925963033500011079e-08, R2 ;  /* 0x32a5706009027823 */ /* 0x000fe20000000002 */
[----:B-1----:R-:W-:-:S03]  /*1900*/  FFMA R9, R8, -R3, 1 ;  /* 0x3f80000008097423 */ /* 0x002fc60000000803 */
[----:B0-----:R-:W0:Y:S02]  /*1910*/  MUFU.EX2 R7, R2 ;  /* 0x0000000200077308 */ /* 0x001e240000000800 */
        /* <DEDUP_REMOVED lines=10> */
.L_x_17:
[----:B------:R-:W-:Y:S05]  /*19c0*/  BSYNC.RECONVERGENT B2 ;  /* 0x0000000000027941 */ /* 0x000fea0003800200 */
.L_x_16:
        /* <DEDUP_REMOVED lines=25> */
.L_x_19:
[----:B------:R-:W-:Y:S05]  /*1b60*/  BSYNC.RECONVERGENT B2 ;  /* 0x0000000000027941 */ /* 0x000fea0003800200 */
.L_x_18:
        /* <DEDUP_REMOVED lines=25> */
.L_x_21:
[----:B------:R-:W-:Y:S05]  /*1d00*/  BSYNC.RECONVERGENT B2 ;  /* 0x0000000000027941 */ /* 0x000fea0003800200 */
.L_x_20:
        /* <DEDUP_REMOVED lines=25> */
.L_x_23:
[----:B------:R-:W-:Y:S05]  /*1ea0*/  BSYNC.RECONVERGENT B2 ;  /* 0x0000000000027941 */ /* 0x000fea0003800200 */
.L_x_22:
        /* <DEDUP_REMOVED lines=25> */
.L_x_25:
[----:B------:R-:W-:Y:S05]  /*2040*/  BSYNC.RECONVERGENT B2 ;  /* 0x0000000000027941 */ /* 0x000fea0003800200 */
.L_x_24:
        /* <DEDUP_REMOVED lines=13> */
[----:B------:R-:W-:Y:S01]  /*2120*/  FFMA R9, R0, 1.925963033500011079e-08, R9 ;  /* 0x32a5706000097823 */ /* 0x000fe20000000009 */
[----:B------:R-:W-:-:S05]  /*2130*/  FFMA R0, R8, R7, R8 ;  /* 0x0000000708007223 */ /* 0x000fca0000000008 */
[----:B------:R-:W0:Y:S02]  /*2140*/  MUFU.EX2 R9, R9 ;  /* 0x0000000900097308 */ /* 0x000e240000000800 */
[----:B0-----:R-:W-:-:S06]  /*2150*/  FMUL R13, R2, R9 ;  /* 0x00000009020d7220 */ /* 0x001fcc0000400000 */
        /* <DEDUP_REMOVED lines=8> */
.L_x_27:
[----:B------:R-:W-:Y:S05]  /*21e0*/  BSYNC.RECONVERGENT B2 ;  /* 0x0000000000027941 */ /* 0x000fea0003800200 */
.L_x_26:
[----:B------:R0:W-:Y:S01]  /*21f0*/  STG.E desc[UR10][R10.64+0xc], R7 ;  /* 0x00000c070a007986 */ /* 0x0001e2000c10190a */
[----:B------:R-:W-:Y:S01]  /*2200*/  IADD3 R18, PT, PT, R18, 0x8, RZ ;  /* 0x0000000812127810 */ /* 0x000fe20007ffe0ff */
[----:B------:R-:W-:Y:S06]  /*2210*/  @P2 BRA `(.L_x_28) ;  /* 0xfffffff000982947 */ /* 0x000fec000383ffff */
.L_x_11:
[----:B------:R-:W-:-:S13]  /*2220*/  ISETP.NE.AND P0, PT, R19, RZ, PT ;  /* 0x000000ff1300720c */ /* 0x000fda0003f05270 */
[----:B------:R-:W-:Y:S05]  /*2230*/  @!P0 EXIT ;  /* 0x000000000000894d */ /* 0x000fea0003800000 */
[----:B------:R-:W1:Y:S01]  /*2240*/  LDCU UR4, c[0x0][0x394] ;  /* 0x00007280ff0477ac */ /* 0x000e620008000800 */
[----:B------:R-:W-:Y:S01]  /*2250*/  ISETP.GE.U32.AND P0, PT, R19, 0x4, PT ;  /* 0x000000041300780c */ /* 0x000fe20003f06070 */
[----:B-1----:R-:W-:-:S12]  /*2260*/  ULOP3.LUT UR4, UR4, 0x3, URZ, 0xc0, !UPT ;  /* 0x0000000304047892 */ /* 0x002fd8000f8ec0ff */
[----:B------:R-:W-:Y:S05]  /*2270*/  @!P0 BRA `(.L_x_29) ;  /* 0x0000000400b88947 */ /* 0x000fea0003800000 */
[----:B------:R-:W1:Y:S01]  /*2280*/  LDC.64 R14, c[0x0][0x380] ;  /* 0x0000e000ff0e7b82 */ /* 0x000e620000000a00 */
[----:B0-----:R-:W-:-:S05]  /*2290*/  IADD3 R10, PT, PT, R5, R6, RZ ;  /* 0x00000006050a7210 */ /* 0x001fca0007ffe0ff */
[----:B-1----:R-:W-:-:S05]  /*22a0*/  IMAD.WIDE R14, R10, 0x4, R14 ;  /* 0x000000040a0e7825 */ /* 0x002fca00078e020e */
[----:B------:R-:W2:Y:S01]  /*22b0*/  LDG.E R7, desc[UR10][R14.64] ;  /* 0x0000000a0e077981 */ /* 0x000ea2000c1e1900 */
[----:B------:R-:W-:Y:S01]  /*22c0*/  HFMA2 R0, -RZ, RZ, 0.96630859375, -0.0022525787353515625 ;  /* 0x3bbb989dff007431 */ /* 0x000fe200000001ff */
[----:B------:R-:W-:Y:S01]  /*22d0*/  MOV R9, 0x437c0000 ;  /* 0x437c000000097802 */ /* 0x000fe20000000f00 */
[----:B------:R-:W0:Y:S01]  /*22e0*/  MUFU.RCP R8, R3 ;  /* 0x0000000300087308 */ /* 0x000e220000001000 */
[----:B------:R-:W-:Y:S01]  /*22f0*/  BSSY.RECONVERGENT B2, `(.L_x_30) ;  /* 0x0000014000027945 */ /* 0x000fe20003800200 */
[----:B--2---:R-:W-:-:S04]  /*2300*/  FADD R7, R7, -R4 ;  /* 0x8000000407077221 */ /* 0x004fc80000000000 */
[----:B------:R-:W-:-:S04]  /*2310*/  FFMA.SAT R0, R7, R0, 0.5 ;  /* 0x3f00000007007423 */ /* 0x000fc80000002000 */
[----:B------:R-:W-:Y:S01]  /*2320*/  FFMA.RM R0, R0, R9, 12582913 ;  /* 0x4b40000100007423 */ /* 0x000fe20000004009 */
[----:B0-----:R-:W-:-:S03]  /*2330*/  FFMA R9, R8, -R3, 1 ;  /* 0x3f80000008097423 */ /* 0x001fc60000000803 */
        /* <DEDUP_REMOVED lines=15> */
.L_x_31:
[----:B------:R-:W-:Y:S05]  /*2430*/  BSYNC.RECONVERGENT B2 ;  /* 0x0000000000027941 */ /* 0x000fea0003800200 */
.L_x_30:
[----:B------:R-:W0:Y:S02]  /*2440*/  LDC.64 R8, c[0x0][0x388] ;  /* 0x0000e200ff087b82 */ /* 0x000e240000000a00 */
[----:B0-----:R-:W-:-:S05]  /*2450*/  IMAD.WIDE R10, R10, 0x4, R8 ;  /* 0x000000040a0a7825 */ /* 0x001fca00078e0208 */
        /* <DEDUP_REMOVED lines=25> */
.L_x_33:
[----:B------:R-:W-:Y:S05]  /*25f0*/  BSYNC.RECONVERGENT B2 ;  /* 0x0000000000027941 */ /* 0x000fea0003800200 */
.L_x_32:
        /* <DEDUP_REMOVED lines=25> */
.L_x_35:
[----:B------:R-:W-:Y:S05]  /*2790*/  BSYNC.RECONVERGENT B2 ;  /* 0x0000000000027941 */ /* 0x000fea0003800200 */
.L_x_34:
        /* <DEDUP_REMOVED lines=25> */
.L_x_37:
[----:B------:R-:W-:Y:S05]  /*2930*/  BSYNC.RECONVERGENT B2 ;  /* 0x0000000000027941 */ /* 0x000fea0003800200 */
.L_x_36:
[----:B------:R1:W-:Y:S01]  /*2940*/  STG.E desc[UR10][R10.64+0xc], R7 ;  /* 0x00000c070a007986 */ /* 0x0003e2000c10190a */
[----:B------:R-:W-:-:S07]  /*2950*/  IADD3 R6, PT, PT, R6, 0x4, RZ ;  /* 0x0000000406067810 */ /* 0x000fce0007ffe0ff */
.L_x_29:
[----:B------:R-:W-:-:S13]  /*2960*/  ISETP.NE.AND P0, PT, RZ, UR4, PT ;  /* 0x00000004ff007c0c */ /* 0x000fda000bf05270 */
[----:B------:R-:W-:Y:S05]  /*2970*/  @!P0 EXIT ;  /* 0x000000000000894d */ /* 0x000fea0003800000 */
[----:B------:R-:W-:-:S09]  /*2980*/  UISETP.NE.AND UP0, UPT, UR4, 0x1, UPT ;  /* 0x000000010400788c */ /* 0x000fd2000bf05270 */
[----:B------:R-:W-:Y:S05]  /*2990*/  BRA.U !UP0, `(.L_x_38) ;  /* 0x0000000108e87547 */ /* 0x000fea000b800000 */
[----:B------:R-:W2:Y:S01]  /*29a0*/  LDC.64 R14, c[0x0][0x380] ;  /* 0x0000e000ff0e7b82 */ /* 0x000ea20000000a00 */
[----:B01----:R-:W-:-:S05]  /*29b0*/  IADD3 R10, PT, PT, R5, R6, RZ ;  /* 0x00000006050a7210 */ /* 0x003fca0007ffe0ff */
[----:B--2---:R-:W-:-:S05]  /*29c0*/  IMAD.WIDE R14, R10, 0x4, R14 ;  /* 0x000000040a0e7825 */ /* 0x004fca00078e020e */
        /* <DEDUP_REMOVED lines=24> */
.L_x_40:
[----:B------:R-:W-:Y:S05]  /*2b50*/  BSYNC.RECONVERGENT B2 ;  /* 0x0000000000027941 */ /* 0x000fea0003800200 */
.L_x_39:
[----:B------:R-:W0:Y:S02]  /*2b60*/  LDC.64 R8, c[0x0][0x388] ;  /* 0x0000e200ff087b82 */ /* 0x000e240000000a00 */
[----:B0-----:R-:W-:-:S05]  /*2b70*/  IMAD.WIDE R10, R10, 0x4, R8 ;  /* 0x000000040a0a7825 */ /* 0x001fca00078e0208 */
        /* <DEDUP_REMOVED lines=25> */
.L_x_42:
[----:B------:R-:W-:Y:S05]  /*2d10*/  BSYNC.RECONVERGENT B2 ;  /* 0x0000000000027941 */ /* 0x000fea0003800200 */
.L_x_41:
[----:B------:R2:W-:Y:S01]  /*2d20*/  STG.E desc[UR10][R10.64+0x4], R7 ;  /* 0x000004070a007986 */ /* 0x0005e2000c10190a */
[----:B------:R-:W-:-:S07]  /*2d30*/  IADD3 R6, PT, PT, R6, 0x2, RZ ;  /* 0x0000000206067810 */ /* 0x000fce0007ffe0ff */
.L_x_38:
[----:B------:R-:W3:Y:S02]  /*2d40*/  LDC R0, c[0x0][0x394] ;  /* 0x0000e500ff007b82 */ /* 0x000ee40000000800 */
[----:B---3--:R-:W-:-:S04]  /*2d50*/  LOP3.LUT R0, R0, 0x1, RZ, 0xc0, !PT ;  /* 0x0000000100007812 */ /* 0x008fc800078ec0ff */
[----:B------:R-:W-:-:S13]  /*2d60*/  ISETP.NE.U32.AND P0, PT, R0, 0x1, PT ;  /* 0x000000010000780c */ /* 0x000fda0003f05070 */
[----:B------:R-:W-:Y:S05]  /*2d70*/  @P0 EXIT ;  /* 0x000000000000094d */ /* 0x000fea0003800000 */
[----:B------:R-:W0:Y:S01]  /*2d80*/  LDC.64 R8, c[0x0][0x380] ;  /* 0x0000e000ff087b82 */ /* 0x000e220000000a00 */
[----:B------:R-:W-:-:S05]  /*2d90*/  IADD3 R5, PT, PT, R5, R6, RZ ;  /* 0x0000000605057210 */ /* 0x000fca0007ffe0ff */
[----:B012---:R-:W-:-:S06]  /*2da0*/  IMAD.WIDE R6, R5, 0x4, R8 ;  /* 0x0000000405067825 */ /* 0x007fcc00078e0208 */
[----:B------:R-:W2:Y:S01]  /*2db0*/  LDG.E R7, desc[UR10][R6.64] ;  /* 0x0000000a06077981 */ /* 0x000ea2000c1e1900 */
[----:B------:R-:W-:Y:S01]  /*2dc0*/  HFMA2 R9, -RZ, RZ, 0.96630859375, -0.0022525787353515625 ;  /* 0x3bbb989dff097431 */ /* 0x000fe200000001ff */
[----:B------:R-:W-:Y:S01]  /*2dd0*/  MOV R11, 0x437c0000 ;  /* 0x437c0000000b7802 */ /* 0x000fe20000000f00 */
[----:B------:R-:W0:Y:S01]  /*2de0*/  MUFU.RCP R2, R3 ;  /* 0x0000000300027308 */ /* 0x000e220000001000 */
[----:B------:R-:W-:Y:S01]  /*2df0*/  BSSY.RECONVERGENT B2, `(.L_x_43) ;  /* 0x0000014000027945 */ /* 0x000fe20003800200 */
[----:B--2---:R-:W-:Y:S01]  /*2e00*/  FADD R4, R7, -R4 ;  /* 0x8000000407047221 */ /* 0x004fe20000000000 */
[----:B0-----:R-:W-:-:S03]  /*2e10*/  FFMA R7, R2, -R3, 1 ;  /* 0x3f80000002077423 */ /* 0x001fc60000000803 */
[----:B------:R-:W-:-:S04]  /*2e20*/  FFMA.SAT R0, R4, R9, 0.5 ;  /* 0x3f00000004007423 */ /* 0x000fc80000002009 */
[----:B------:R-:W-:-:S04]  /*2e30*/  FFMA.RM R0, R0, R11, 12582913 ;  /* 0x4b40000100007423 */ /* 0x000fc8000000400b */
[C---:B------:R-:W-:Y:S01]  /*2e40*/  FADD R9, R0.reuse, -12583039 ;  /* 0xcb40007f00097421 */ /* 0x040fe20000000000 */
[----:B------:R-:W-:-:S03]  /*2e50*/  SHF.L.U32 R0, R0, 0x17, RZ ;  /* 0x0000001700007819 */ /* 0x000fc600000006ff */
[----:B------:R-:W-:-:S04]  /*2e60*/  FFMA R9, R4, 1.4426950216293334961, -R9 ;  /* 0x3fb8aa3b04097823 */ /* 0x000fc80000000809 */
[----:B------:R-:W-:-:S06]  /*2e70*/  FFMA R9, R4, 1.925963033500011079e-08, R9 ;  /* 0x32a5706004097823 */ /* 0x000fcc0000000009 */
        /* <DEDUP_REMOVED lines=11> */
.L_x_44:
[----:B------:R-:W-:Y:S05]  /*2f30*/  BSYNC.RECONVERGENT B2 ;  /* 0x0000000000027941 */ /* 0x000fea0003800200 */
.L_x_43:
[----:B------:R-:W0:Y:S02]  /*2f40*/  LDC.64 R2, c[0x0][0x388] ;  /* 0x0000e200ff027b82 */ /* 0x000e240000000a00 */
[----:B0-----:R-:W-:-:S05]  /*2f50*/  IMAD.WIDE R2, R5, 0x4, R2 ;  /* 0x0000000405027825 */ /* 0x001fca00078e0202 */
[----:B------:R-:W-:Y:S01]  /*2f60*/  STG.E desc[UR10][R2.64], R7 ;  /* 0x0000000702007986 */ /* 0x000fe2000c10190a */
[----:B------:R-:W-:Y:S05]  /*2f70*/  EXIT ;  /* 0x000000000000794d */ /* 0x000fea0003800000 */
        .weak           $__internal_0_$__cuda_sm3x_div_rn_noftz_f32_slowpath
        .type           $__internal_0_$__cuda_sm3x_div_rn_noftz_f32_slowpath,@function
        .size           $__internal_0_$__cuda_sm3x_div_rn_noftz_f32_slowpath,(.L_x_57 - $__internal_0_$__cuda_sm3x_div_rn_noftz_f32_slowpath)
$__internal_0_$__cuda_sm3x_div_rn_noftz_f32_slowpath:
[----:B------:R-:W-:Y:S01]  /*2f80*/  SHF.R.U32.HI R7, RZ, 0x17, R3 ;  /* 0x00000017ff077819 */ /* 0x000fe20000011603 */
[----:B------:R-:W-:Y:S01]  /*2f90*/  BSSY.RECONVERGENT B0, `(.L_x_45) ;  /* 0x0000063000007945 */ /* 0x000fe20003800200 */
[----:B------:R-:W-:Y:S02]  /*2fa0*/  SHF.R.U32.HI R9, RZ, 0x17, R0 ;  /* 0x00000017ff097819 */ /* 0x000fe40000011600 */
[----:B------:R-:W-:Y:S02]  /*2fb0*/  LOP3.LUT R7, R7, 0xff, RZ, 0xc0, !PT ;  /* 0x000000ff07077812 */ /* 0x000fe400078ec0ff */
[----:B------:R-:W-:Y:S02]  /*2fc0*/  LOP3.LUT R9, R9, 0xff, RZ, 0xc0, !PT ;  /* 0x000000ff09097812 */ /* 0x000fe400078ec0ff */
[----:B------:R-:W-:Y:S02]  /*2fd0*/  IADD3 R12, PT, PT, R7, -0x1, RZ ;  /* 0xffffffff070c7810 */ /* 0x000fe40007ffe0ff */
[----:B------:R-:W-:-:S02]  /*2fe0*/  IADD3 R13, PT, PT, R9, -0x1, RZ ;  /* 0xffffffff090d7810 */ /* 0x000fc40007ffe0ff */
[----:B------:R-:W-:Y:S02]  /*2ff0*/  ISETP.GT.U32.AND P0, PT, R12, 0xfd, PT ;  /* 0x000000fd0c00780c */ /* 0x000fe40003f04070 */
[----:B------:R-:W-:Y:S02]  /*3000*/  MOV R17, R3 ;  /* 0x0000000300117202 */ /* 0x000fe40000000f00 */
[----:B------:R-:W-:-:S13]  /*3010*/  ISETP.GT.U32.OR P0, PT, R13, 0xfd, P0 ;  /* 0x000000fd0d00780c */ /* 0x000fda0000704470 */
[----:B------:R-:W-:Y:S01]  /*3020*/  @!P0 MOV R8, RZ ;  /* 0x000000ff00088202 */ /* 0x000fe20000000f00 */
[----:B------:R-:W-:Y:S06]  /*3030*/  @!P0 BRA `(.L_x_46) ;  /* 0x00000000005c8947 */ /* 0x000fec0003800000 */
[----:B------:R-:W-:Y:S02]  /*3040*/  FSETP.GTU.FTZ.AND P0, PT, |R0|, +INF , PT ;  /* 0x7f8000000000780b */ /* 0x000fe40003f1c200 */
[----:B------:R-:W-:-:S04]  /*3050*/  FSETP.GTU.FTZ.AND P1, PT, |R3|, +INF , PT ;  /* 0x7f8000000300780b */ /* 0x000fc80003f3c200 */
[----:B------:R-:W-:-:S13]  /*3060*/  PLOP3.LUT P0, PT, P0, P1, PT, 0xf8, 0x8f ;  /* 0x00000000008f781c */ /* 0x000fda0000703f70 */
[----:B------:R-:W-:Y:S05]  /*3070*/  @P0 BRA `(.L_x_47) ;  /* 0x00000004004c0947 */ /* 0x000fea0003800000 */
[----:B------:R-:W-:-:S13]  /*3080*/  LOP3.LUT P0, RZ, R17, 0x7fffffff, R0, 0xc8, !PT ;  /* 0x7fffffff11ff7812 */ /* 0x000fda000780c800 */
[----:B------:R-:W-:Y:S05]  /*3090*/  @!P0 BRA `(.L_x_48) ;  /* 0x00000004003c8947 */ /* 0x000fea0003800000 */
[C---:B------:R-:W-:Y:S02]  /*30a0*/  FSETP.NEU.FTZ.AND P3, PT, |R0|.reuse, +INF , PT ;  /* 0x7f8000000000780b */ /* 0x040fe40003f7d200 */
[----:B------:R-:W-:Y:S02]  /*30b0*/  FSETP.NEU.FTZ.AND P1, PT, |R3|, +INF , PT ;  /* 0x7f8000000300780b */ /* 0x000fe40003f3d200 */
[----:B------:R-:W-:-:S11]  /*30c0*/  FSETP.NEU.FTZ.AND P0, PT, |R0|, +INF , PT ;  /* 0x7f8000000000780b */ /* 0x000fd60003f1d200 */
[----:B------:R-:W-:Y:S05]  /*30d0*/  @!P1 BRA !P3, `(.L_x_48) ;  /* 0x00000004002c9947 */ /* 0x000fea0005800000 */
[----:B------:R-:W-:-:S04]  /*30e0*/  LOP3.LUT P3, RZ, R0, 0x7fffffff, RZ, 0xc0, !PT ;  /* 0x7fffffff00ff7812 */ /* 0x000fc8000786c0ff */
[----:B------:R-:W-:-:S13]  /*30f0*/  PLOP3.LUT P1, PT, P1, P3, PT, 0x2f, 0xf2 ;  /* 0x0000000000f2781c */ /* 0x000fda0000f26577 */
[----:B------:R-:W-:Y:S05]  /*3100*/  @P1 BRA `(.L_x_49) ;  /* 0x0000000400181947 */ /* 0x000fea0003800000 */
[----:B------:R-:W-:-:S04]  /*3110*/  LOP3.LUT P1, RZ, R17, 0x7fffffff, RZ, 0xc0, !PT ;  /* 0x7fffffff11ff7812 */ /* 0x000fc8000782c0ff */
[----:B------:R-:W-:-:S13]  /*3120*/  PLOP3.LUT P0, PT, P0, P1, PT, 0x2f, 0xf2 ;  /* 0x0000000000f2781c */ /* 0x000fda0000702577 */
[----:B------:R-:W-:Y:S05]  /*3130*/  @P0 BRA `(.L_x_50) ;  /* 0x0000000400000947 */ /* 0x000fea0003800000 */
[----:B------:R-:W-:Y:S02]  /*3140*/  ISETP.GE.AND P0, PT, R13, RZ, PT ;  /* 0x000000ff0d00720c */ /* 0x000fe40003f06270 */
[----:B------:R-:W-:-:S11]  /*3150*/  ISETP.GE.AND P1, PT, R12, RZ, PT ;  /* 0x000000ff0c00720c */ /* 0x000fd60003f26270 */
[----:B------:R-:W-:Y:S01]  /*3160*/  @P0 MOV R8, RZ ;  /* 0x000000ff00080202 */ /* 0x000fe20000000f00 */
[----:B------:R-:W-:Y:S01]  /*3170*/  @!P0 FFMA R0, R0, 1.84467440737095516160e+19, RZ ;  /* 0x5f80000000008823 */ /* 0x000fe200000000ff */
[----:B------:R-:W-:Y:S01]  /*3180*/  @!P0 MOV R8, 0xffffffc0 ;  /* 0xffffffc000088802 */ /* 0x000fe20000000f00 */
[----:B------:R-:W-:-:S03]  /*3190*/  @!P1 FFMA R17, R3, 1.84467440737095516160e+19, RZ ;  /* 0x5f80000003119823 */ /* 0x000fc600000000ff */
[----:B------:R-:W-:-:S07]  /*31a0*/  @!P1 IADD3 R8, PT, PT, R8, 0x40, RZ ;  /* 0x0000004008089810 */ /* 0x000fce0007ffe0ff */
.L_x_46:
[----:B------:R-:W-:Y:S01]  /*31b0*/  LEA R12, R7, 0xc0800000, 0x17 ;  /* 0xc0800000070c7811 */ /* 0x000fe200078eb8ff */
[----:B------:R-:W-:Y:S01]  /*31c0*/  BSSY.RECONVERGENT B1, `(.L_x_51) ;  /* 0x0000036000017945 */ /* 0x000fe20003800200 */
[----:B------:R-:W-:Y:S02]  /*31d0*/  IADD3 R9, PT, PT, R9, -0x7f, RZ ;  /* 0xffffff8109097810 */ /* 0x000fe40007ffe0ff */
[----:B------:R-:W-:-:S03]  /*31e0*/  IADD3 R21, PT, PT, -R12, R17, RZ ;  /* 0x000000110c157210 */ /* 0x000fc60007ffe1ff */
[----:B------:R-:W-:Y:S01]  /*31f0*/  IMAD R0, R9, -0x800000, R0 ;  /* 0xff80000009007824 */ /* 0x000fe200078e0200 */
[----:B------:R-:W0:Y:S01]  /*3200*/  MUFU.RCP R12, R21 ;  /* 0x00000015000c7308 */ /* 0x000e220000001000 */
[----:B------:R-:W-:Y:S01]  /*3210*/  FADD.FTZ R13, -R21, -RZ ;  /* 0x800000ff150d7221 */ /* 0x000fe20000010100 */
[----:B------:R-:W-:-:S04]  /*3220*/  IADD3 R9, PT, PT, R9, 0x7f, -R7 ;  /* 0x0000007f09097810 */ /* 0x000fc80007ffe807 */
[----:B------:R-:W-:Y:S01]  /*3230*/  IADD3 R9, PT, PT, R9, R8, RZ ;  /* 0x0000000809097210 */ /* 0x000fe20007ffe0ff */
[----:B0-----:R-:W-:-:S04]  /*3240*/  FFMA R17, R12, R13, 1 ;  /* 0x3f8000000c117423 */ /* 0x001fc8000000000d */
[----:B------:R-:W-:-:S04]  /*3250*/  FFMA R17, R12, R17, R12 ;  /* 0x000000110c117223 */ /* 0x000fc8000000000c */
[----:B------:R-:W-:-:S04]  /*3260*/  FFMA R12, R0, R17, RZ ;  /* 0x00000011000c7223 */ /* 0x000fc800000000ff */
[----:B------:R-:W-:-:S04]  /*3270*/  FFMA R20, R13, R12, R0 ;  /* 0x0000000c0d147223 */ /* 0x000fc80000000000 */
[----:B------:R-:W-:-:S04]  /*3280*/  FFMA R20, R17, R20, R12 ;  /* 0x0000001411147223 */ /* 0x000fc8000000000c */
[----:B------:R-:W-:-:S04]  /*3290*/  FFMA R13, R13, R20, R0 ;  /* 0x000000140d0d7223 */ /* 0x000fc80000000000 */
[----:B------:R-:W-:-:S05]  /*32a0*/  FFMA R0, R17, R13, R20 ;  /* 0x0000000d11007223 */ /* 0x000fca0000000014 */
[----:B------:R-:W-:-:S04]  /*32b0*/  SHF.R.U32.HI R7, RZ, 0x17, R0 ;  /* 0x00000017ff077819 */ /* 0x000fc80000011600 */
[----:B------:R-:W-:-:S04]  /*32c0*/  LOP3.LUT R8, R7, 0xff, RZ, 0xc0, !PT ;  /* 0x000000ff07087812 */ /* 0x000fc800078ec0ff */
[----:B------:R-:W-:-:S04]  /*32d0*/  IADD3 R7, PT, PT, R8, R9, RZ ;  /* 0x0000000908077210 */ /* 0x000fc80007ffe0ff */
[----:B------:R-:W-:-:S04]  /*32e0*/  IADD3 R8, PT, PT, R7, -0x1, RZ ;  /* 0xffffffff07087810 */ /* 0x000fc80007ffe0ff */
[----:B------:R-:W-:-:S13]  /*32f0*/  ISETP.GE.U32.AND P0, PT, R8, 0xfe, PT ;  /* 0x000000fe0800780c */ /* 0x000fda0003f06070 */
[----:B------:R-:W-:Y:S05]  /*3300*/  @!P0 BRA `(.L_x_52) ;  /* 0x0000000000808947 */ /* 0x000fea0003800000 */
[----:B------:R-:W-:-:S13]  /*3310*/  ISETP.GT.AND P0, PT, R7, 0xfe, PT ;  /* 0x000000fe0700780c */ /* 0x000fda0003f04270 */
[----:B------:R-:W-:Y:S05]  /*3320*/  @P0 BRA `(.L_x_53) ;  /* 0x00000000006c0947 */ /* 0x000fea0003800000 */
[----:B------:R-:W-:-:S13]  /*3330*/  ISETP.GE.AND P0, PT, R7, 0x1, PT ;  /* 0x000000010700780c */ /* 0x000fda0003f06270 */
[----:B------:R-:W-:Y:S05]  /*3340*/  @P0 BRA `(.L_x_54) ;  /* 0x0000000000740947 */ /* 0x000fea0003800000 */
[----:B------:R-:W-:Y:S02]  /*3350*/  ISETP.GE.AND P0, PT, R7, -0x18, PT ;  /* 0xffffffe80700780c */ /* 0x000fe40003f06270 */
[----:B------:R-:W-:-:S11]  /*3360*/  LOP3.LUT R0, R0, 0x80000000, RZ, 0xc0, !PT ;  /* 0x8000000000007812 */ /* 0x000fd600078ec0ff */
[----:B------:R-:W-:Y:S05]  /*3370*/  @!P0 BRA `(.L_x_54) ;  /* 0x0000000000688947 */ /* 0x000fea0003800000 */
[CCC-:B------:R-:W-:Y:S01]  /*3380*/  FFMA.RZ R8, R17.reuse, R13.reuse, R20.reuse ;  /* 0x0000000d11087223 */ /* 0x1c0fe2000000c014 */
[CCC-:B------:R-:W-:Y:S01]  /*3390*/  FFMA.RP R9, R17.reuse, R13.reuse, R20.reuse ;  /* 0x0000000d11097223 */ /* 0x1c0fe20000008014 */
[----:B------:R-:W-:Y:S01]  /*33a0*/  FFMA.RM R20, R17, R13, R20 ;  /* 0x0000000d11147223 */ /* 0x000fe20000004014 */
[C---:B------:R-:W-:Y:S02]  /*33b0*/  IADD3 R12, PT, PT, R7.reuse, 0x20, RZ ;  /* 0x00000020070c7810 */ /* 0x040fe40007ffe0ff */
[----:B------:R-:W-:Y:S02]  /*33c0*/  LOP3.LUT R8, R8, 0x7fffff, RZ, 0xc0, !PT ;  /* 0x007fffff08087812 */ /* 0x000fe400078ec0ff */
[C---:B------:R-:W-:Y:S02]  /*33d0*/  ISETP.NE.AND P3, PT, R7.reuse, RZ, PT ;  /* 0x000000ff0700720c */ /* 0x040fe40003f65270 */
[----:B------:R-:W-:Y:S02]  /*33e0*/  LOP3.LUT R13, R8, 0x800000, RZ, 0xfc, !PT ;  /* 0x00800000080d7812 */ /* 0x000fe400078efcff */
[----:B------:R-:W-:-:S02]  /*33f0*/  ISETP.NE.AND P1, PT, R7, RZ, PT ;  /* 0x000000ff0700720c */ /* 0x000fc40003f25270 */
[----:B------:R-:W-:Y:S02]  /*3400*/  IADD3 R7, PT, PT, -R7, RZ, RZ ;  /* 0x000000ff07077210 */ /* 0x000fe40007ffe1ff */
[----:B------:R-:W-:Y:S02]  /*3410*/  SHF.L.U32 R12, R13, R12, RZ ;  /* 0x0000000c0d0c7219 */ /* 0x000fe400000006ff */
[----:B------:R-:W-:Y:S02]  /*3420*/  FSETP.NEU.FTZ.AND P0, PT, R9, R20, PT ;  /* 0x000000140900720b */ /* 0x000fe40003f1d000 */
[----:B------:R-:W-:Y:S02]  /*3430*/  SEL R8, R7, RZ, P3 ;  /* 0x000000ff07087207 */ /* 0x000fe40001800000 */
[----:B------:R-:W-:Y:S02]  /*3440*/  ISETP.NE.AND P1, PT, R12, RZ, P1 ;  /* 0x000000ff0c00720c */ /* 0x000fe40000f25270 */
[----:B------:R-:W-:-:S02]  /*3450*/  SHF.R.U32.HI R8, RZ, R8, R13 ;  /* 0x00000008ff087219 */ /* 0x000fc4000001160d */
[----:B------:R-:W-:Y:S02]  /*3460*/  PLOP3.LUT P0, PT, P0, P1, PT, 0xf8, 0x8f ;  /* 0x00000000008f781c */ /* 0x000fe40000703f70 */
[----:B------:R-:W-:Y:S02]  /*3470*/  SHF.R.U32.HI R12, RZ, 0x1, R8 ;  /* 0x00000001ff0c7819 */ /* 0x000fe40000011608 */
[----:B------:R-:W-:-:S04]  /*3480*/  SEL R7, RZ, 0x1, !P0 ;  /* 0x00000001ff077807 */ /* 0x000fc80004000000 */
[----:B------:R-:W-:-:S04]  /*3490*/  LOP3.LUT R7, R7, 0x1, R12, 0xf8, !PT ;  /* 0x0000000107077812 */ /* 0x000fc800078ef80c */
[----:B------:R-:W-:-:S04]  /*34a0*/  LOP3.LUT R7, R7, R8, RZ, 0xc0, !PT ;  /* 0x0000000807077212 */ /* 0x000fc800078ec0ff */
[----:B------:R-:W-:-:S04]  /*34b0*/  IADD3 R7, PT, PT, R12, R7, RZ ;  /* 0x000000070c077210 */ /* 0x000fc80007ffe0ff */
[----:B------:R-:W-:Y:S01]  /*34c0*/  LOP3.LUT R0, R7, R0, RZ, 0xfc, !PT ;  /* 0x0000000007007212 */ /* 0x000fe200078efcff */
[----:B------:R-:W-:Y:S06]  /*34d0*/  BRA `(.L_x_54) ;  /* 0x0000000000107947 */ /* 0x000fec0003800000 */
.L_x_53:
[----:B------:R-:W-:-:S04]  /*34e0*/  LOP3.LUT R0, R0, 0x80000000, RZ, 0xc0, !PT ;  /* 0x8000000000007812 */ /* 0x000fc800078ec0ff */
[----:B------:R-:W-:Y:S01]  /*34f0*/  LOP3.LUT R0, R0, 0x7f800000, RZ, 0xfc, !PT ;  /* 0x7f80000000007812 */ /* 0x000fe200078efcff */
[----:B------:R-:W-:Y:S06]  /*3500*/  BRA `(.L_x_54) ;  /* 0x0000000000047947 */ /* 0x000fec0003800000 */
.L_x_52:
[----:B------:R-:W-:-:S07]  /*3510*/  LEA R0, R9, R0, 0x17 ;  /* 0x0000000009007211 */ /* 0x000fce00078eb8ff */
.L_x_54:
[----:B------:R-:W-:Y:S05]  /*3520*/  BSYNC.RECONVERGENT B1 ;  /* 0x0000000000017941 */ /* 0x000fea0003800200 */
.L_x_51:
[----:B------:R-:W-:Y:S05]  /*3530*/  BRA `(.L_x_55) ;  /* 0x0000000000207947 */ /* 0x000fea0003800000 */
.L_x_50:
[----:B------:R-:W-:-:S04]  /*3540*/  LOP3.LUT R0, R17, 0x80000000, R0, 0x48, !PT ;  /* 0x8000000011007812 */ /* 0x000fc800078e4800 */
[----:B------:R-:W-:Y:S01]  /*3550*/  LOP3.LUT R0, R0, 0x7f800000, RZ, 0xfc, !PT ;  /* 0x7f80000000007812 */ /* 0x000fe200078efcff */
[----:B------:R-:W-:Y:S06]  /*3560*/  BRA `(.L_x_55) ;  /* 0x0000000000147947 */ /* 0x000fec0003800000 */
.L_x_49:
[----:B------:R-:W-:Y:S01]  /*3570*/  LOP3.LUT R0, R17, 0x80000000, R0, 0x48, !PT ;  /* 0x8000000011007812 */ /* 0x000fe200078e4800 */
[----:B------:R-:W-:Y:S06]  /*3580*/  BRA `(.L_x_55) ;  /* 0x00000000000c7947 */ /* 0x000fec0003800000 */
.L_x_48:
[----:B------:R-:W0:Y:S01]  /*3590*/  MUFU.RSQ R0, -QNAN ;  /* 0xffc0000000007908 */ /* 0x000e220000001400 */
[----:B------:R-:W-:Y:S05]  /*35a0*/  BRA `(.L_x_55) ;  /* 0x0000000000047947 */ /* 0x000fea0003800000 */
.L_x_47:
[----:B------:R-:W-:-:S07]  /*35b0*/  FADD.FTZ R0, R0, R3 ;  /* 0x0000000300007221 */ /* 0x000fce0000010000 */
.L_x_55:
[----:B------:R-:W-:Y:S05]  /*35c0*/  BSYNC.RECONVERGENT B0 ;  /* 0x0000000000007941 */ /* 0x000fea0003800200 */
.L_x_45:
[----:B------:R-:W-:Y:S01]  /*35d0*/  HFMA2 R9, -RZ, RZ, 0, 0 ;  /* 0x00000000ff097431 */ /* 0x000fe200000001ff */
[----:B------:R-:W-:Y:S02]  /*35e0*/  MOV R8, R2 ;  /* 0x0000000200087202 */ /* 0x000fe40000000f00 */
[----:B0-----:R-:W-:Y:S02]  /*35f0*/  MOV R7, R0 ;  /* 0x0000000000077202 */ /* 0x001fe40000000f00 */
[----:B------:R-:W-:Y:S05]  /*3600*/  RET.REL.NODEC R8 `(_Z12softmaxNaivePfS_ii) ;  /* 0xffffffc8087c7950 */ /* 0x000fea0003c3ffff */
.L_x_56:
[----:B------:R-:W-:-:S00]  /*3610*/  BRA `(.L_x_56) ;  /* 0xfffffffc00fc7947 */ /* 0x000fc0000383ffff */
[----:B------:R-:W-:-:S00]  /*3620*/  NOP ;  /* 0x0000000000007918 */ /* 0x000fc00000000000 */
        /* <DEDUP_REMOVED lines=13> */
.L_x_57:


//--------------------- .nv.shared.reserved.0     --------------------------
	.section	.nv.shared.reserved.0,"aw",@nobits
	.weak		__nv_reservedSMEM_offset_0_alias
	.size		__nv_reservedSMEM_offset_0_alias, 0, 64
	.other		__nv_reservedSMEM_offset_0_alias,@"STO_CUDA_RESERVED_SHARED STV_DEFAULT"
__nv_reservedSMEM_offset_0_alias:
	.zero		0
	.zero		64


//--------------------- .nv.constant0._Z12softmaxNaivePfS_ii --------------------------
	.section	.nv.constant0._Z12softmaxNaivePfS_ii,"a",@progbits
	.sectionflags	@""
	.align	4
.nv.constant0._Z12softmaxNaivePfS_ii:
	.zero		920


//--------------------- SYMBOLS --------------------------

	.type		.nv.reservedSmem.offset0,@object
	.size		.nv.reservedSmem.offset0,0x4
